	.target	sm_90a

	.elftype	@"ET_EXEC"


//--------------------- .note.nv.tkinfo           --------------------------
	.section	.note.nv.tkinfo,"",@"SHT_NOTE"
	.sectionflags	@"SHF_NOTE_NV_TKINFO"
	.tkinfo
        /*0018*/ 	.word	0x00000002
        /*0030*/ 	.string	""
        /*0030*/ 	.string	"ptxas"
        /*0030*/ 	.string	"Cuda compilation tools, release 13.0, V13.0.88"
        /*0030*/ 	.string	"Build cuda_13.0.r13.0/compiler.36424714_0"
        /*0030*/ 	.string	"-arch sm_90a -m 64 "



//--------------------- .note.nv.cuinfo           --------------------------
	.section	.note.nv.cuinfo,"",@"SHT_NOTE"
	.sectionflags	@"SHF_NOTE_NV_CUINFO"
        /*0018*/ 	.short	0x0002
        /*001a*/ 	.short	0x005a
        /*001c*/ 	.short	0x0082
	.zero		2


//--------------------- .nv.info                  --------------------------
	.section	.nv.info,"",@"SHT_CUDA_INFO"
	.align	4


	//----- nvinfo : EIATTR_REGCOUNT
	.align		4
        /*0000*/ 	.byte	0x04, 0x2f
        /*0002*/ 	.short	(.L_16 - .L_15)
	.align		4
.L_15:
        /*0004*/ 	.word	index@(_ZN7cutlass13device_kernelINS_4fmha6kernel13FmhaKernelTmaINS1_10collective15FmhaMainloopTmaINS_10bfloat16_tEfN4cute5tupleIJNS7_1CILi64EEENS9_ILi128EEENS9_ILi96EEEEEENS4_14ResidualFusionEJEEENS4_15FmhaFwdEpilogueIS6_fNS8_IJSA_SC_SB_EEEEEJEEEEEvNT_6ParamsE)
        /*0008*/ 	.word	0x00000091


	//----- nvinfo : EIATTR_FRAME_SIZE
	.align		4
.L_16:
        /*000c*/ 	.byte	0x04, 0x11
        /*000e*/ 	.short	(.L_18 - .L_17)
	.align		4
.L_17:
        /*0010*/ 	.word	index@($__internal_0_$__cuda_sm20_rcp_rn_f32_slowpath)
        /*0014*/ 	.word	0x00000000


	//----- nvinfo : EIATTR_FRAME_SIZE
	.align		4
.L_18:
        /*0018*/ 	.byte	0x04, 0x11
        /*001a*/ 	.short	(.L_20 - .L_19)
	.align		4
.L_19:
        /*001c*/ 	.word	index@(_ZN7cutlass13device_kernelINS_4fmha6kernel13FmhaKernelTmaINS1_10collective15FmhaMainloopTmaINS_10bfloat16_tEfN4cute5tupleIJNS7_1CILi64EEENS9_ILi128EEENS9_ILi96EEEEEENS4_14ResidualFusionEJEEENS4_15FmhaFwdEpilogueIS6_fNS8_IJSA_SC_SB_EEEEEJEEEEEvNT_6ParamsE)
        /*0020*/ 	.word	0x00000000


	//----- nvinfo : EIATTR_MIN_STACK_SIZE
	.align		4
.L_20:
        /*0024*/ 	.byte	0x04, 0x12
        /*0026*/ 	.short	(.L_22 - .L_21)
	.align		4
.L_21:
        /*0028*/ 	.word	index@(_ZN7cutlass13device_kernelINS_4fmha6kernel13FmhaKernelTmaINS1_10collective15FmhaMainloopTmaINS_10bfloat16_tEfN4cute5tupleIJNS7_1CILi64EEENS9_ILi128EEENS9_ILi96EEEEEENS4_14ResidualFusionEJEEENS4_15FmhaFwdEpilogueIS6_fNS8_IJSA_SC_SB_EEEEEJEEEEEvNT_6ParamsE)
        /*002c*/ 	.word	0x00000000
.L_22:


//--------------------- .nv.compat                --------------------------
	.section	.nv.compat,"",@"SHT_CUDA_COMPAT_INFO"
	.align	4
        /*0000*/ 	.byte	0x02, 0x09, 0x01, 0x00, 0x02, 0x02, 0x04, 0x00, 0x02, 0x05, 0x05, 0x00, 0x03, 0x07, 0x01, 0x01
        /*0010*/ 	.byte	0x02, 0x03, 0x01, 0x00, 0x02, 0x06, 0x01, 0x00, 0x04, 0x0b, 0x08, 0x00, 0x00, 0x00, 0x00, 0x00
        /*0020*/ 	.byte	0x00, 0x00, 0x00, 0x00


//--------------------- .nv.info._ZN7cutlass13device_kernelINS_4fmha6kernel13FmhaKernelTmaINS1_10collective15FmhaMainloopTmaINS_10bfloat16_tEfN4cute5tupleIJNS7_1CILi64EEENS9_ILi128EEENS9_ILi96EEEEEENS4_14ResidualFusionEJEEENS4_15FmhaFwdEpilogueIS6_fNS8_IJSA_SC_SB_EEEEEJEEEEEvNT_6ParamsE --------------------------
	.section	.nv.info._ZN7cutlass13device_kernelINS_4fmha6kernel13FmhaKernelTmaINS1_10collective15FmhaMainloopTmaINS_10bfloat16_tEfN4cute5tupleIJNS7_1CILi64EEENS9_ILi128EEENS9_ILi96EEEEEENS4_14ResidualFusionEJEEENS4_15FmhaFwdEpilogueIS6_fNS8_IJSA_SC_SB_EEEEEJEEEEEvNT_6ParamsE,"",@"SHT_CUDA_INFO"
	.sectionflags	@""
	.align	4


	//----- nvinfo : EIATTR_CUDA_API_VERSION
	.align		4
        /*0000*/ 	.byte	0x04, 0x37
        /*0002*/ 	.short	(.L_24 - .L_23)
.L_23:
        /*0004*/ 	.word	0x00000082


	//----- nvinfo : EIATTR_KPARAM_INFO
	.align		4
.L_24:
        /*0008*/ 	.byte	0x04, 0x17
        /*000a*/ 	.short	(.L_26 - .L_25)
.L_25:
        /*000c*/ 	.word	0x00000000
        /*0010*/ 	.short	0x0000
        /*0012*/ 	.short	0x0070
        /*0014*/ 	.byte	0x00, 0xf0, 0x01, 0x20


	//----- nvinfo : EIATTR_SPARSE_MMA_MASK
	.align		4
.L_26:
        /*0018*/ 	.byte	0x03, 0x50
        /*001a*/ 	.short	0x0000


	//----- nvinfo : EIATTR_MAXREG_COUNT
	.align		4
        /*001c*/ 	.byte	0x03, 0x1b
        /*001e*/ 	.short	0x00ff


	//----- nvinfo : EIATTR_NUM_BARRIERS
	.align		4
        /*0020*/ 	.byte	0x02, 0x4c
        /*0022*/ 	.byte	0x02
	.zero		1


	//----- nvinfo : EIATTR_EXTERNS
	.align		4
        /*0024*/ 	.byte	0x04, 0x0f
        /*0026*/ 	.short	(.L_28 - .L_27)


	//   ....[0]....
	.align		4
.L_27:
        /*0028*/ 	.word	index@(__assertfail)


	//----- nvinfo : EIATTR_MERCURY_ISA_VERSION
	.align		4
.L_28:
        /*002c*/ 	.byte	0x03, 0x5f
        /*002e*/ 	.short	0x0101


	//----- nvinfo : EIATTR_COOP_GROUP_MASK_REGIDS
	.align		4
        /*0030*/ 	.byte	0x04, 0x29
        /*0032*/ 	.short	(.L_30 - .L_29)


	//   ....[0]....
.L_29:
        /*0034*/ 	.word	0xffffffff


	//   ....[1]....
        /*0038*/ 	.word	0xffffffff


	//   ....[2]....
        /*003c*/ 	.word	0xffffffff


	//   ....[3]....
        /*0040*/ 	.word	0xffffffff


	//   ....[4]....
        /*0044*/ 	.word	0xffffffff


	//   ....[5]....
        /*0048*/ 	.word	0xffffffff


	//   ....[6]....
        /*004c*/ 	.word	0xffffffff


	//   ....[7]....
        /*0050*/ 	.word	0xffffffff


	//   ....[8]....
        /*0054*/ 	.word	0xffffffff


	//   ....[9]....
        /*0058*/ 	.word	0xffffffff


	//   ....[10]....
        /*005c*/ 	.word	0xffffffff


	//   ....[11]....
        /*0060*/ 	.word	0xffffffff


	//   ....[12]....
        /*0064*/ 	.word	0xffffffff


	//   ....[13]....
        /*0068*/ 	.word	0xffffffff


	//   ....[14]....
        /*006c*/ 	.word	0xffffffff


	//   ....[15]....
        /*0070*/ 	.word	0xffffffff


	//   ....[16]....
        /*0074*/ 	.word	0xffffffff


	//   ....[17]....
        /*0078*/ 	.word	0xffffffff


	//   ....[18]....
        /*007c*/ 	.word	0xffffffff


	//   ....[19]....
        /*0080*/ 	.word	0xffffffff


	//   ....[20]....
        /*0084*/ 	.word	0xffffffff


	//----- nvinfo : EIATTR_COOP_GROUP_INSTR_OFFSETS
	.align		4
.L_30:
        /*0088*/ 	.byte	0x04, 0x28
        /*008a*/ 	.short	(.L_32 - .L_31)


	//   ....[0]....
.L_31:
        /*008c*/ 	.word	0x00000050


	//   ....[1]....
        /*0090*/ 	.word	0x00000140


	//   ....[2]....
        /*0094*/ 	.word	0x00000270


	//   ....[3]....
        /*0098*/ 	.word	0x00000410


	//   ....[4]....
        /*009c*/ 	.word	0x00000590


	//   ....[5]....
        /*00a0*/ 	.word	0x00002990


	//   ....[6]....
        /*00a4*/ 	.word	0x000029b0


	//   ....[7]....
        /*00a8*/ 	.word	0x000029d0


	//   ....[8]....
        /*00ac*/ 	.word	0x000029f0


	//   ....[9]....
        /*00b0*/ 	.word	0x00005460


	//   ....[10]....
        /*00b4*/ 	.word	0x00005490


	//   ....[11]....
        /*00b8*/ 	.word	0x000054b0


	//   ....[12]....
        /*00bc*/ 	.word	0x000054d0


	//   ....[13]....
        /*00c0*/ 	.word	0x00008dc0


	//   ....[14]....
        /*00c4*/ 	.word	0x00008de0


	//   ....[15]....
        /*00c8*/ 	.word	0x00008e20


	//   ....[16]....
        /*00cc*/ 	.word	0x00008e40


	//   ....[17]....
        /*00d0*/ 	.word	0x0000b520


	//   ....[18]....
        /*00d4*/ 	.word	0x0000b560


	//   ....[19]....
        /*00d8*/ 	.word	0x0000b5b0


	//   ....[20]....
        /*00dc*/ 	.word	0x0000b5c0


	//----- nvinfo : EIATTR_SYSCALL_OFFSETS
	.align		4
.L_32:
        /*00e0*/ 	.byte	0x04, 0x46
        /*00e2*/ 	.short	(.L_34 - .L_33)


	//   ....[0]....
.L_33:
        /*00e4*/ 	.word	0x0000c000


	//   ....[1]....
        /*00e8*/ 	.word	0x0000c120


	//----- nvinfo : EIATTR_MBARRIER_INSTR_OFFSETS
	.align		4
.L_34:
        /*00ec*/ 	.byte	0x04, 0x39
        /*00ee*/ 	.short	(.L_36 - .L_35)


	//   ....[0]....
.L_35:
        /*00f0*/ 	.word	0x00000240
        /*00f4*/ 	.word	0x000000ff
        /*00f8*/ 	.word	0x0001b040
        /*00fc*/ 	.short	0x0100
        /*00fe*/ 	.byte	0x08
	.zero		1


	//   ....[1]....
        /*0100*/ 	.word	0x00000250
        /*0104*/ 	.word	0x000000ff
        /*0108*/ 	.word	0x0001b048
        /*010c*/ 	.short	0x0100
        /*010e*/ 	.byte	0x08
	.zero		1


	//   ....[2]....
        /*0110*/ 	.word	0x00000380
        /*0114*/ 	.word	0x000000ff
        /*0118*/ 	.word	0x0001b000
        /*011c*/ 	.short	0x0100
        /*011e*/ 	.byte	0x08
	.zero		1


	//   ....[3]....
        /*0120*/ 	.word	0x00000390
        /*0124*/ 	.word	0x000000ff
        /*0128*/ 	.word	0x0001b020
        /*012c*/ 	.short	0x0100
        /*012e*/ 	.byte	0x08
	.zero		1


	//   ....[4]....
        /*0130*/ 	.word	0x000003a0
        /*0134*/ 	.word	0x000000ff
        /*0138*/ 	.word	0x0001b008
        /*013c*/ 	.short	0x0100
        /*013e*/ 	.byte	0x08
	.zero		1


	//   ....[5]....
        /*0140*/ 	.word	0x000003b0
        /*0144*/ 	.word	0x000000ff
        /*0148*/ 	.word	0x0001b028
        /*014c*/ 	.short	0x0100
        /*014e*/ 	.byte	0x08
	.zero		1


	//   ....[6]....
        /*0150*/ 	.word	0x000003c0
        /*0154*/ 	.word	0x000000ff
        /*0158*/ 	.word	0x0001b010
        /*015c*/ 	.short	0x0100
        /*015e*/ 	.byte	0x08
	.zero		1


	//   ....[7]....
        /*0160*/ 	.word	0x000003d0
        /*0164*/ 	.word	0x000000ff
        /*0168*/ 	.word	0x0001b030
        /*016c*/ 	.short	0x0100
        /*016e*/ 	.byte	0x08
	.zero		1


	//   ....[8]....
        /*0170*/ 	.word	0x000003e0
        /*0174*/ 	.word	0x000000ff
        /*0178*/ 	.word	0x0001b018
        /*017c*/ 	.short	0x0100
        /*017e*/ 	.byte	0x08
	.zero		1


	//   ....[9]....
        /*0180*/ 	.word	0x000003f0
        /*0184*/ 	.word	0x000000ff
        /*0188*/ 	.word	0x0001b038
        /*018c*/ 	.short	0x0100
        /*018e*/ 	.byte	0x08
	.zero		1


	//   ....[10]....
        /*0190*/ 	.word	0x00000520
        /*0194*/ 	.word	0x000000ff
        /*0198*/ 	.word	0x0001b050
        /*019c*/ 	.short	0x0100
        /*019e*/ 	.byte	0x08
	.zero		1


	//   ....[11]....
        /*01a0*/ 	.word	0x00000530
        /*01a4*/ 	.word	0x000000ff
        /*01a8*/ 	.word	0x0001b068
        /*01ac*/ 	.short	0x0100
        /*01ae*/ 	.byte	0x08
	.zero		1


	//   ....[12]....
        /*01b0*/ 	.word	0x00000540
        /*01b4*/ 	.word	0x000000ff
        /*01b8*/ 	.word	0x0001b058
        /*01bc*/ 	.short	0x0100
        /*01be*/ 	.byte	0x08
	.zero		1


	//   ....[13]....
        /*01c0*/ 	.word	0x00000550
        /*01c4*/ 	.word	0x000000ff
        /*01c8*/ 	.word	0x0001b070
        /*01cc*/ 	.short	0x0100
        /*01ce*/ 	.byte	0x08
	.zero		1


	//   ....[14]....
        /*01d0*/ 	.word	0x00000560
        /*01d4*/ 	.word	0x000000ff
        /*01d8*/ 	.word	0x0001b060
        /*01dc*/ 	.short	0x0100
        /*01de*/ 	.byte	0x08
	.zero		1


	//   ....[15]....
        /*01e0*/ 	.word	0x00000570
        /*01e4*/ 	.word	0x000000ff
        /*01e8*/ 	.word	0x0001b078
        /*01ec*/ 	.short	0x0100
        /*01ee*/ 	.byte	0x08
	.zero		1


	//   ....[16]....
        /*01f0*/ 	.word	0x000006d0
        /*01f4*/ 	.word	0x00000003
        /*01f8*/ 	.word	0x0001b048
        /*01fc*/ 	.short	0x010a
        /*01fe*/ 	.byte	0x3f
	.zero		1


	//   ....[17]....
        /*0200*/ 	.word	0x00000a60
        /*0204*/ 	.word	0x00000003
        /*0208*/ 	.word	0x0001b020
        /*020c*/ 	.short	0x010a
        /*020e*/ 	.byte	0x3f
	.zero		1


	//   ....[18]....
        /*0210*/ 	.word	0x00000cf0
        /*0214*/ 	.word	0x00000002
        /*0218*/ 	.word	0x0001b020
        /*021c*/ 	.short	0x010a
        /*021e*/ 	.byte	0x3f
	.zero		1


	//   ....[19]....
        /*0220*/ 	.word	0x00000ff0
        /*0224*/ 	.word	0x00000003
        /*0228*/ 	.word	0x0001b020
        /*022c*/ 	.short	0x010a
        /*022e*/ 	.byte	0x3f
	.zero		1


	//   ....[20]....
        /*0230*/ 	.word	0x000012e0
        /*0234*/ 	.word	0x00000003
        /*0238*/ 	.word	0x0001b020
        /*023c*/ 	.short	0x010a
        /*023e*/ 	.byte	0x3f
	.zero		1


	//   ....[21]....
        /*0240*/ 	.word	0x000015f0
        /*0244*/ 	.word	0x00000002
        /*0248*/ 	.word	0x0001b040
        /*024c*/ 	.short	0x010a
        /*024e*/ 	.byte	0x3f
	.zero		1


	//   ....[22]....
        /*0250*/ 	.word	0x00001610
        /*0254*/ 	.word	0x00000002
        /*0258*/ 	.word	0x0001b000
        /*025c*/ 	.short	0x010a
        /*025e*/ 	.byte	0x3f
	.zero		1


	//   ....[23]....
        /*0260*/ 	.word	0x00002e50
        /*0264*/ 	.word	0x00000002
        /*0268*/ 	.word	0x0001b008
        /*026c*/ 	.short	0x010a
        /*026e*/ 	.byte	0x3f
	.zero		1


	//   ....[24]....
        /*0270*/ 	.word	0x000049d0
        /*0274*/ 	.word	0x00000017
        /*0278*/ 	.word	0x00000000
        /*027c*/ 	.short	0x0101
        /*027e*/ 	.byte	0x3f
	.zero		1


	//   ....[25]....
        /*0280*/ 	.word	0x00004a90
        /*0284*/ 	.word	0x00000013
        /*0288*/ 	.word	0x0001b000
        /*028c*/ 	.short	0x010a
        /*028e*/ 	.byte	0x3f
	.zero		1


	//   ....[26]....
        /*0290*/ 	.word	0x00004d40
        /*0294*/ 	.word	0x0000000e
        /*0298*/ 	.word	0x0001b020
        /*029c*/ 	.short	0x010a
        /*029e*/ 	.byte	0x3f
	.zero		1


	//   ....[27]....
        /*02a0*/ 	.word	0x00005480
        /*02a4*/ 	.word	0x00000088
        /*02a8*/ 	.word	0x00000000
        /*02ac*/ 	.short	0x0101
        /*02ae*/ 	.byte	0x3f
	.zero		1


	//   ....[28]....
        /*02b0*/ 	.word	0x00005520
        /*02b4*/ 	.word	0x0000008b
        /*02b8*/ 	.word	0x0001b000
        /*02bc*/ 	.short	0x010a
        /*02be*/ 	.byte	0x3f
	.zero		1


	//   ....[29]....
        /*02c0*/ 	.word	0x000076f0
        /*02c4*/ 	.word	0x00000016
        /*02c8*/ 	.word	0x00000000
        /*02cc*/ 	.short	0x0101
        /*02ce*/ 	.byte	0x3f
	.zero		1


	//   ....[30]....
        /*02d0*/ 	.word	0x00007790
        /*02d4*/ 	.word	0x0000000e
        /*02d8*/ 	.word	0x0001b020
        /*02dc*/ 	.short	0x010a
        /*02de*/ 	.byte	0x3f
	.zero		1


	//   ....[31]....
        /*02e0*/ 	.word	0x00007b30
        /*02e4*/ 	.word	0x00000013
        /*02e8*/ 	.word	0x0001b000
        /*02ec*/ 	.short	0x010a
        /*02ee*/ 	.byte	0x3f
	.zero		1


	//   ....[32]....
        /*02f0*/ 	.word	0x00007e80
        /*02f4*/ 	.word	0x00000012
        /*02f8*/ 	.word	0x0001b020
        /*02fc*/ 	.short	0x010a
        /*02fe*/ 	.byte	0x3f
	.zero		1


	//   ....[33]....
        /*0300*/ 	.word	0x00008e50
        /*0304*/ 	.word	0x00000016
        /*0308*/ 	.word	0x00000000
        /*030c*/ 	.short	0x0101
        /*030e*/ 	.byte	0x3f
	.zero		1


	//   ....[34]....
        /*0310*/ 	.word	0x00008e60
        /*0314*/ 	.word	0x0000008e
        /*0318*/ 	.word	0x0001b000
        /*031c*/ 	.short	0x010a
        /*031e*/ 	.byte	0x3f
	.zero		1


	//   ....[35]....
        /*0320*/ 	.word	0x0000b0c0
        /*0324*/ 	.word	0x00000006
        /*0328*/ 	.word	0x00000000
        /*032c*/ 	.short	0x0101
        /*032e*/ 	.byte	0x3f
	.zero		1


	//   ....[36]....
        /*0330*/ 	.word	0x0000b140
        /*0334*/ 	.word	0x00000006
        /*0338*/ 	.word	0x0001b020
        /*033c*/ 	.short	0x010a
        /*033e*/ 	.byte	0x3f
	.zero		1


	//   ....[37]....
        /*0340*/ 	.word	0x0000cc00
        /*0344*/ 	.word	0x00000003
        /*0348*/ 	.word	0x0001b048
        /*034c*/ 	.short	0x010a
        /*034e*/ 	.byte	0x3f
	.zero		1


	//   ....[38]....
        /*0350*/ 	.word	0x0000cc50
        /*0354*/ 	.word	0x00000003
        /*0358*/ 	.word	0x0001b020
        /*035c*/ 	.short	0x010a
        /*035e*/ 	.byte	0x3f
	.zero		1


	//   ....[39]....
        /*0360*/ 	.word	0x0000cca0
        /*0364*/ 	.word	0x00000002
        /*0368*/ 	.word	0x0001b020
        /*036c*/ 	.short	0x010a
        /*036e*/ 	.byte	0x3f
	.zero		1


	//   ....[40]....
        /*0370*/ 	.word	0x0000ccf0
        /*0374*/ 	.word	0x00000003
        /*0378*/ 	.word	0x0001b020
        /*037c*/ 	.short	0x010a
        /*037e*/ 	.byte	0x3f
	.zero		1


	//   ....[41]....
        /*0380*/ 	.word	0x0000cd40
        /*0384*/ 	.word	0x00000003
        /*0388*/ 	.word	0x0001b020
        /*038c*/ 	.short	0x010a
        /*038e*/ 	.byte	0x3f
	.zero		1


	//   ....[42]....
        /*0390*/ 	.word	0x0000cd90
        /*0394*/ 	.word	0x00000002
        /*0398*/ 	.word	0x0001b040
        /*039c*/ 	.short	0x010a
        /*039e*/ 	.byte	0x3f
	.zero		1


	//   ....[43]....
        /*03a0*/ 	.word	0x0000cde0
        /*03a4*/ 	.word	0x00000002
        /*03a8*/ 	.word	0x0001b000
        /*03ac*/ 	.short	0x010a
        /*03ae*/ 	.byte	0x3f
	.zero		1


	//   ....[44]....
        /*03b0*/ 	.word	0x0000ce30
        /*03b4*/ 	.word	0x00000002
        /*03b8*/ 	.word	0x0001b008
        /*03bc*/ 	.short	0x010a
        /*03be*/ 	.byte	0x3f
	.zero		1


	//   ....[45]....
        /*03c0*/ 	.word	0x0000ce80
        /*03c4*/ 	.word	0x00000013
        /*03c8*/ 	.word	0x0001b000
        /*03cc*/ 	.short	0x010a
        /*03ce*/ 	.byte	0x3f
	.zero		1


	//   ....[46]....
        /*03d0*/ 	.word	0x0000ced0
        /*03d4*/ 	.word	0x0000000e
        /*03d8*/ 	.word	0x0001b020
        /*03dc*/ 	.short	0x010a
        /*03de*/ 	.byte	0x3f
	.zero		1


	//   ....[47]....
        /*03e0*/ 	.word	0x0000cf20
        /*03e4*/ 	.word	0x0000008b
        /*03e8*/ 	.word	0x0001b000
        /*03ec*/ 	.short	0x010a
        /*03ee*/ 	.byte	0x3f
	.zero		1


	//   ....[48]....
        /*03f0*/ 	.word	0x0000cf70
        /*03f4*/ 	.word	0x0000000e
        /*03f8*/ 	.word	0x0001b020
        /*03fc*/ 	.short	0x010a
        /*03fe*/ 	.byte	0x3f
	.zero		1


	//   ....[49]....
        /*0400*/ 	.word	0x0000cfc0
        /*0404*/ 	.word	0x00000013
        /*0408*/ 	.word	0x0001b000
        /*040c*/ 	.short	0x010a
        /*040e*/ 	.byte	0x3f
	.zero		1


	//   ....[50]....
        /*0410*/ 	.word	0x0000d010
        /*0414*/ 	.word	0x00000012
        /*0418*/ 	.word	0x0001b020
        /*041c*/ 	.short	0x010a
        /*041e*/ 	.byte	0x3f
	.zero		1


	//   ....[51]....
        /*0420*/ 	.word	0x0000d060
        /*0424*/ 	.word	0x0000008e
        /*0428*/ 	.word	0x0001b000
        /*042c*/ 	.short	0x010a
        /*042e*/ 	.byte	0x3f
	.zero		1


	//   ....[52]....
        /*0430*/ 	.word	0x0000d0b0
        /*0434*/ 	.word	0x00000006
        /*0438*/ 	.word	0x0001b020
        /*043c*/ 	.short	0x010a
        /*043e*/ 	.byte	0x3f
	.zero		1


	//----- nvinfo : EIATTR_NUM_MBARRIERS
	.align		4
.L_36:
        /*0440*/ 	.byte	0x03, 0x38
        /*0442*/ 	.short	0x0010


	//----- nvinfo : EIATTR_EXIT_INSTR_OFFSETS
	.align		4
        /*0444*/ 	.byte	0x04, 0x1c
        /*0446*/ 	.short	(.L_38 - .L_37)


	//   ....[0]....
.L_37:
        /*0448*/ 	.word	0x0000cbf0


	//----- nvinfo : EIATTR_MAX_THREADS
	.align		4
.L_38:
        /*044c*/ 	.byte	0x04, 0x05
        /*044e*/ 	.short	(.L_40 - .L_39)
.L_39:
        /*0450*/ 	.word	0x00000080
        /*0454*/ 	.word	0x00000001
        /*0458*/ 	.word	0x00000001


	//----- nvinfo : EIATTR_CRS_STACK_SIZE
	.align		4
.L_40:
        /*045c*/ 	.byte	0x04, 0x1e
        /*045e*/ 	.short	(.L_42 - .L_41)
.L_41:
        /*0460*/ 	.word	0x00000000


	//----- nvinfo : EIATTR_CBANK_PARAM_SIZE
	.align		4
.L_42:
        /*0464*/ 	.byte	0x03, 0x19
        /*0466*/ 	.short	0x0870


	//----- nvinfo : EIATTR_PARAM_CBANK
	.align		4
        /*0468*/ 	.byte	0x04, 0x0a
        /*046a*/ 	.short	(.L_44 - .L_43)
	.align		4
.L_43:
        /*046c*/ 	.word	index@(.nv.constant0._ZN7cutlass13device_kernelINS_4fmha6kernel13FmhaKernelTmaINS1_10collective15FmhaMainloopTmaINS_10bfloat16_tEfN4cute5tupleIJNS7_1CILi64EEENS9_ILi128EEENS9_ILi96EEEEEENS4_14ResidualFusionEJEEENS4_15FmhaFwdEpilogueIS6_fNS8_IJSA_SC_SB_EEEEEJEEEEEvNT_6ParamsE)
        /*0470*/ 	.short	0x0210
        /*0472*/ 	.short	0x0870


	//----- nvinfo : EIATTR_SW_WAR
	.align		4
.L_44:
        /*0474*/ 	.byte	0x04, 0x36
        /*0476*/ 	.short	(.L_46 - .L_45)
.L_45:
        /*0478*/ 	.word	0x00000008
.L_46:


//--------------------- .nv.callgraph             --------------------------
	.section	.nv.callgraph,"",@"SHT_CUDA_CALLGRAPH"
	.align	4
	.sectionentsize	8
	.align		4
        /*0000*/ 	.word	0x00000000
	.align		4
        /*0004*/ 	.word	0xffffffff
	.align		4
        /*0008*/ 	.word	index@(_ZN7cutlass13device_kernelINS_4fmha6kernel13FmhaKernelTmaINS1_10collective15FmhaMainloopTmaINS_10bfloat16_tEfN4cute5tupleIJNS7_1CILi64EEENS9_ILi128EEENS9_ILi96EEEEEENS4_14ResidualFusionEJEEENS4_15FmhaFwdEpilogueIS6_fNS8_IJSA_SC_SB_EEEEEJEEEEEvNT_6ParamsE)
	.align		4
        /*000c*/ 	.word	index@(__assertfail)
	.align		4
        /*0010*/ 	.word	0x00000000
	.align		4
        /*0014*/ 	.word	0xfffffffe
	.align		4
        /*0018*/ 	.word	0x00000000
	.align		4
        /*001c*/ 	.word	0xfffffffd
	.align		4
        /*0020*/ 	.word	0x00000000
	.align		4
        /*0024*/ 	.word	0xfffffffc


//--------------------- .nv.constant4             --------------------------
	.section	.nv.constant4,"a",@progbits
	.align	8
	.align		8
.nv.constant4:
        /*0000*/ 	.dword	__assertfail
	.align		8
        /*0008*/ 	.dword	__unnamed_1
	.align		8
        /*0010*/ 	.dword	__unnamed_2
	.align		8
        /*0018*/ 	.dword	_ZN39_INTERNAL_0f70dd5d_4_k_cu_bf03d16b_31024cuda3std3__45__cpo5beginE
	.align		8
        /*0020*/ 	.dword	_ZN39_INTERNAL_0f70dd5d_4_k_cu_bf03d16b_31024cuda3std3__45__cpo3endE
	.align		8
        /*0028*/ 	.dword	_ZN39_INTERNAL_0f70dd5d_4_k_cu_bf03d16b_31024cuda3std3__45__cpo6cbeginE
	.align		8
        /*0030*/ 	.dword	_ZN39_INTERNAL_0f70dd5d_4_k_cu_bf03d16b_31024cuda3std3__45__cpo4cendE
	.align		8
        /*0038*/ 	.dword	_ZN39_INTERNAL_0f70dd5d_4_k_cu_bf03d16b_31024cuda3std3__441_GLOBAL__N__0f70dd5d_4_k_cu_bf03d16b_31026ignoreE
	.align		8
        /*0040*/ 	.dword	_ZN39_INTERNAL_0f70dd5d_4_k_cu_bf03d16b_31024cuda3std3__419piecewise_constructE
	.align		8
        /*0048*/ 	.dword	_ZN39_INTERNAL_0f70dd5d_4_k_cu_bf03d16b_31024cuda3std3__48in_placeE
	.align		8
        /*0050*/ 	.dword	_ZN39_INTERNAL_0f70dd5d_4_k_cu_bf03d16b_31024cuda3std6ranges3__45__cpo4swapE
	.align		8
        /*0058*/ 	.dword	_ZN39_INTERNAL_0f70dd5d_4_k_cu_bf03d16b_31024cuda3std6ranges3__45__cpo9iter_moveE
	.align		8
        /*0060*/ 	.dword	_ZN39_INTERNAL_0f70dd5d_4_k_cu_bf03d16b_31024cute7productE
	.align		8
        /*0068*/ 	.dword	_ZN39_INTERNAL_0f70dd5d_4_k_cu_bf03d16b_31024cute1_E
	.align		8
        /*0070*/ 	.dword	$str$23
	.align		8
        /*0078*/ 	.dword	$str$24


//--------------------- .text._ZN7cutlass13device_kernelINS_4fmha6kernel13FmhaKernelTmaINS1_10collective15FmhaMainloopTmaINS_10bfloat16_tEfN4cute5tupleIJNS7_1CILi64EEENS9_ILi128EEENS9_ILi96EEEEEENS4_14ResidualFusionEJEEENS4_15FmhaFwdEpilogueIS6_fNS8_IJSA_SC_SB_EEEEEJEEEEEvNT_6ParamsE --------------------------
	.section	.text._ZN7cutlass13device_kernelINS_4fmha6kernel13FmhaKernelTmaINS1_10collective15FmhaMainloopTmaINS_10bfloat16_tEfN4cute5tupleIJNS7_1CILi64EEENS9_ILi128EEENS9_ILi96EEEEEENS4_14ResidualFusionEJEEENS4_15FmhaFwdEpilogueIS6_fNS8_IJSA_SC_SB_EEEEEJEEEEEvNT_6ParamsE,"ax",@progbits
	.align	128
.text._ZN7cutlass13device_kernelINS_4fmha6kernel13FmhaKernelTmaINS1_10collective15FmhaMainloopTmaINS_10bfloat16_tEfN4cute5tupleIJNS7_1CILi64EEENS9_ILi128EEENS9_ILi96EEEEEENS4_14ResidualFusionEJEEENS4_15FmhaFwdEpilogueIS6_fNS8_IJSA_SC_SB_EEEEEJEEEEEvNT_6ParamsE:
        .type           _ZN7cutlass13device_kernelINS_4fmha6kernel13FmhaKernelTmaINS1_10collective15FmhaMainloopTmaINS_10bfloat16_tEfN4cute5tupleIJNS7_1CILi64EEENS9_ILi128EEENS9_ILi96EEEEEENS4_14ResidualFusionEJEEENS4_15FmhaFwdEpilogueIS6_fNS8_IJSA_SC_SB_EEEEEJEEEEEvNT_6ParamsE,@function
        .size           _ZN7cutlass13device_kernelINS_4fmha6kernel13FmhaKernelTmaINS1_10collective15FmhaMainloopTmaINS_10bfloat16_tEfN4cute5tupleIJNS7_1CILi64EEENS9_ILi128EEENS9_ILi96EEEEEENS4_14ResidualFusionEJEEENS4_15FmhaFwdEpilogueIS6_fNS8_IJSA_SC_SB_EEEEEJEEEEEvNT_6ParamsE,(.L_x_95 - _ZN7cutlass13device_kernelINS_4fmha6kernel13FmhaKernelTmaINS1_10collective15FmhaMainloopTmaINS_10bfloat16_tEfN4cute5tupleIJNS7_1CILi64EEENS9_ILi128EEENS9_ILi96EEEEEENS4_14ResidualFusionEJEEENS4_15FmhaFwdEpilogueIS6_fNS8_IJSA_SC_SB_EEEEEJEEEEEvNT_6ParamsE)
        .other          _ZN7cutlass13device_kernelINS_4fmha6kernel13FmhaKernelTmaINS1_10collective15FmhaMainloopTmaINS_10bfloat16_tEfN4cute5tupleIJNS7_1CILi64EEENS9_ILi128EEENS9_ILi96EEEEEENS4_14ResidualFusionEJEEENS4_15FmhaFwdEpilogueIS6_fNS8_IJSA_SC_SB_EEEEEJEEEEEvNT_6ParamsE,@"STO_CUDA_ENTRY STV_DEFAULT"
_ZN7cutlass13device_kernelINS_4fmha6kernel13FmhaKernelTmaINS1_10collective15FmhaMainloopTmaINS_10bfloat16_tEfN4cute5tupleIJNS7_1CILi64EEENS9_ILi128EEENS9_ILi96EEEEEENS4_14ResidualFusionEJEEENS4_15FmhaFwdEpilogueIS6_fNS8_IJSA_SC_SB_EEEEEJEEEEEvNT_6ParamsE:
[----:B------:R-:W1:Y:S01]  /*0000*/  LDC R1, c[0x0][0x28] ;  /* 0x00000a00ff017b82 */ /* 0x000e620000000800 */
[----:B------:R-:W2:Y:S01]  /*0010*/  S2R R16, SR_TID.X ;  /* 0x0000000000107919 */ /* 0x000ea20000002100 */
[----:B------:R-:W-:Y:S01]  /*0020*/  ELECT P0, URZ, PT ;  /* 0x00000000003f782f */ /* 0x000fe20003800000 */
[----:B------:R-:W-:Y:S01]  /*0030*/  BSSY B0, `(.L_x_0) ;  /* 0x0000010000007945 */ /* 0x000fe20003800000 */
[----:B--2---:R-:W-:-:S05]  /*0040*/  SHF.R.U32.HI R9, RZ, 0x5, R16 ;  /* 0x00000005ff097819 */ /* 0x004fca0000011610 */
[----:B------:R-:W2:Y:S02]  /*0050*/  SHFL.IDX PT, R0, R9, RZ, 0x1f ;  /* 0x00001fff09007589 */ /* 0x000ea400000e0000 */
[----:B--2---:R-:W-:-:S13]  /*0060*/  ISETP.NE.OR P0, PT, R0, RZ, !P0 ;  /* 0x000000ff0000720c */ /* 0x004fda0004705670 */
[----:B-1----:R-:W-:Y:S05]  /*0070*/  @P0 BRA `(.L_x_1) ;  /* 0x00000000002c0947 */ /* 0x002fea0003800000 */
[----:B------:R-:W-:Y:S02]  /*0080*/  ULDC.64 UR4, c[0x0][0x198] ;  /* 0x0000660000047ab9 */ /* 0x000fe40000000a00 */
[----:B------:R-:W-:Y:S02]  /*0090*/  UIADD3 UR6, UP0, UR4, 0xf0, URZ ;  /* 0x000000f004067890 */ /* 0x000fe4000ff1e03f */
[----:B------:R-:W-:Y:S02]  /*00a0*/  UIADD3 UR8, UP1, UR4, 0x1f0, URZ ;  /* 0x000001f004087890 */ /* 0x000fe4000ff3e03f */
[----:B------:R-:W-:Y:S02]  /*00b0*/  UIADD3 UR4, UP2, UR4, 0x2f0, URZ ;  /* 0x000002f004047890 */ /* 0x000fe4000ff5e03f */
[----:B------:R-:W-:Y:S02]  /*00c0*/  UIADD3.X UR7, URZ, UR5, URZ, UP0, !UPT ;  /* 0x000000053f077290 */ /* 0x000fe400087fe43f */
[----:B------:R-:W-:-:S02]  /*00d0*/  UIADD3.X UR9, URZ, UR5, URZ, UP1, !UPT ;  /* 0x000000053f097290 */ /* 0x000fc40008ffe43f */
[----:B------:R-:W-:-:S05]  /*00e0*/  UIADD3.X UR5, URZ, UR5, URZ, UP2, !UPT ;  /* 0x000000053f057290 */ /* 0x000fca00097fe43f */
[----:B------:R1:W-:Y:S02]  /*00f0*/  UTMACCTL.PF [UR6] ;  /* 0x00000000060079b9 */ /* 0x0003e40008040000 */
[----:B------:R1:W-:Y:S02]  /*0100*/  UTMACCTL.PF [UR8] ;  /* 0x00000000080079b9 */ /* 0x0003e40008040000 */
[----:B------:R1:W-:Y:S02]  /*0110*/  UTMACCTL.PF [UR4] ;  /* 0x00000000040079b9 */ /* 0x0003e40008040000 */
[----:B-1----:R-:W-:Y:S01]  /*0120*/  NOP ;  /* 0x0000000000007918 */ /* 0x002fe20000000000 */
.L_x_1:
[----:B------:R-:W-:Y:S05]  /*0130*/  BSYNC B0 ;  /* 0x0000000000007941 */ /* 0x000fea0003800000 */
.L_x_0:
[----:B------:R-:W1:Y:S02]  /*0140*/  SHFL.IDX PT, R0, R9, RZ, 0x1f ;  /* 0x00001fff09007589 */ /* 0x000e6400000e0000 */
[----:B-1----:R-:W-:-:S13]  /*0150*/  ISETP.NE.AND P0, PT, R0, RZ, PT ;  /* 0x000000ff0000720c */ /* 0x002fda0003f05270 */
[----:B------:R-:W-:Y:S05]  /*0160*/  @P0 BRA `(.L_x_2) ;  /* 0x0000000000400947 */ /* 0x000fea0003800000 */
[----:B------:R-:W1:Y:S01]  /*0170*/  S2UR UR8, SR_CgaCtaId ;  /* 0x00000000000879c3 */ /* 0x000e620000008800 */
[----:B------:R-:W-:Y:S01]  /*0180*/  UMOV UR4, 0x400 ;  /* 0x0000040000047882 */ /* 0x000fe20000000000 */
[----:B------:R-:W-:Y:S01]  /*0190*/  UMOV UR5, 0x1 ;  /* 0x0000000100057882 */ /* 0x000fe20000000000 */
[----:B------:R-:W-:Y:S01]  /*01a0*/  UMOV UR6, 0x80 ;  /* 0x0000008000067882 */ /* 0x000fe20000000000 */
[----:B------:R-:W-:Y:S01]  /*01b0*/  ELECT P0, URZ, PT ;  /* 0x00000000003f782f */ /* 0x000fe20003800000 */
[----:B------:R-:W-:-:S04]  /*01c0*/  UIADD3 UR6, -UR6, 0x100000, URZ ;  /* 0x0010000006067890 */ /* 0x000fc8000fffe13f */
[----:B------:R-:W-:Y:S02]  /*01d0*/  USHF.L.U32 UR7, UR6, 0xb, URZ ;  /* 0x0000000b06077899 */ /* 0x000fe4000800063f */
[----:B------:R-:W-:Y:S02]  /*01e0*/  USHF.L.U32 UR6, UR6, 0x1, URZ ;  /* 0x0000000106067899 */ /* 0x000fe4000800063f */
[----:B-1----:R-:W-:Y:S02]  /*01f0*/  ULEA UR8, UR8, UR4, 0x18 ;  /* 0x0000000408087291 */ /* 0x002fe4000f8ec03f */
[----:B------:R-:W-:-:S04]  /*0200*/  UIADD3 UR4, -UR5, 0x100000, URZ ;  /* 0x0010000005047890 */ /* 0x000fc8000fffe13f */
[----:B------:R-:W-:Y:S02]  /*0210*/  USHF.L.U32 UR5, UR4, 0xb, URZ ;  /* 0x0000000b04057899 */ /* 0x000fe4000800063f */
[----:B------:R-:W-:Y:S01]  /*0220*/  USHF.L.U32 UR4, UR4, 0x1, URZ ;  /* 0x0000000104047899 */ /* 0x000fe2000800063f */
[----:B------:R-:W1:Y:S11]  /*0230*/  FENCE.VIEW.ASYNC.S ;  /* 0x00000000000073c6 */ /* 0x000e760000000000 */
[----:B-1----:R1:W2:Y:S01]  /*0240*/  SYNCS.EXCH.64 URZ, [UR8+0x1b040], UR4 ;  /* 0x01b04004083f75b2 */ /* 0x0022a20008000100 */
[----:B------:R1:W3:Y:S01]  /*0250*/  SYNCS.EXCH.64 URZ, [UR8+0x1b048], UR6 ;  /* 0x01b04806083f75b2 */ /* 0x0002e20008000100 */
[----:B------:R-:W-:Y:S01]  /*0260*/  NOP ;  /* 0x0000000000007918 */ /* 0x000fe20000000000 */
.L_x_2:
[----:B------:R-:W4:Y:S01]  /*0270*/  SHFL.IDX PT, R0, R9, RZ, 0x1f ;  /* 0x00001fff09007589 */ /* 0x000f2200000e0000 */
[----:B------:R-:W-:Y:S01]  /*0280*/  NOP ;  /* 0x0000000000007918 */ /* 0x000fe20000000000 */
[----:B----4-:R-:W-:-:S13]  /*0290*/  ISETP.NE.AND P0, PT, R0, RZ, PT ;  /* 0x000000ff0000720c */ /* 0x010fda0003f05270 */
[----:B------:R-:W-:Y:S05]  /*02a0*/  @P0 BRA `(.L_x_3) ;  /* 0x0000000000580947 */ /* 0x000fea0003800000 */
[----:B-1----:R-:W1:Y:S01]  /*02b0*/  S2UR UR5, SR_CgaCtaId ;  /* 0x00000000000579c3 */ /* 0x002e620000008800 */
[----:B------:R-:W-:Y:S01]  /*02c0*/  UMOV UR4, 0x400 ;  /* 0x0000040000047882 */ /* 0x000fe20000000000 */
[----:B------:R-:W-:Y:S01]  /*02d0*/  UMOV UR6, 0x1 ;  /* 0x0000000100067882 */ /* 0x000fe20000000000 */
[----:B------:R-:W-:Y:S01]  /*02e0*/  UMOV UR7, 0x80 ;  /* 0x0000008000077882 */ /* 0x000fe20000000000 */
[----:B------:R-:W-:Y:S01]  /*02f0*/  ELECT P0, URZ, PT ;  /* 0x00000000003f782f */ /* 0x000fe20003800000 */
[----:B-1----:R-:W-:Y:S02]  /*0300*/  ULEA UR8, UR5, UR4, 0x18 ;  /* 0x0000000405087291 */ /* 0x002fe4000f8ec03f */
[----:B------:R-:W-:-:S04]  /*0310*/  UIADD3 UR4, -UR6, 0x100000, URZ ;  /* 0x0010000006047890 */ /* 0x000fc8000fffe13f */
[----:B------:R-:W-:Y:S02]  /*0320*/  USHF.L.U32 UR5, UR4, 0xb, URZ ;  /* 0x0000000b04057899 */ /* 0x000fe4000800063f */
[----:B------:R-:W-:Y:S02]  /*0330*/  USHF.L.U32 UR4, UR4, 0x1, URZ ;  /* 0x0000000104047899 */ /* 0x000fe4000800063f */
[----:B------:R-:W-:-:S04]  /*0340*/  UIADD3 UR6, -UR7, 0x100000, URZ ;  /* 0x0010000007067890 */ /* 0x000fc8000fffe13f */
[----:B------:R-:W-:Y:S02]  /*0350*/  USHF.L.U32 UR7, UR6, 0xb, URZ ;  /* 0x0000000b06077899 */ /* 0x000fe4000800063f */
[----:B------:R-:W-:Y:S01]  /*0360*/  USHF.L.U32 UR6, UR6, 0x1, URZ ;  /* 0x0000000106067899 */ /* 0x000fe2000800063f */
[----:B------:R-:W1:Y:S03]  /*0370*/  FENCE.VIEW.ASYNC.S ;  /* 0x00000000000073c6 */ /* 0x000e660000000000 */
[----:B-1----:R4:W1:Y:S08]  /*0380*/  SYNCS.EXCH.64 URZ, [UR8+0x1b000], UR4 ;  /* 0x01b00004083f75b2 */ /* 0x0028700008000100 */
[----:B------:R4:W1:Y:S01]  /*0390*/  SYNCS.EXCH.64 URZ, [UR8+0x1b020], UR6 ;  /* 0x01b02006083f75b2 */ /* 0x0008620008000100 */
[----:B------:R4:W1:Y:S01]  /*03a0*/  SYNCS.EXCH.64 URZ, [UR8+0x1b008], UR4 ;  /* 0x01b00804083f75b2 */ /* 0x0008620008000100 */
[----:B------:R4:W1:Y:S01]  /*03b0*/  SYNCS.EXCH.64 URZ, [UR8+0x1b028], UR6 ;  /* 0x01b02806083f75b2 */ /* 0x0008620008000100 */
[----:B------:R4:W1:Y:S01]  /*03c0*/  SYNCS.EXCH.64 URZ, [UR8+0x1b010], UR4 ;  /* 0x01b01004083f75b2 */ /* 0x0008620008000100 */
[----:B------:R4:W1:Y:S01]  /*03d0*/  SYNCS.EXCH.64 URZ, [UR8+0x1b030], UR6 ;  /* 0x01b03006083f75b2 */ /* 0x0008620008000100 */
[----:B------:R4:W1:Y:S01]  /*03e0*/  SYNCS.EXCH.64 URZ, [UR8+0x1b018], UR4 ;  /* 0x01b01804083f75b2 */ /* 0x0008620008000100 */
[----:B------:R4:W1:Y:S02]  /*03f0*/  SYNCS.EXCH.64 URZ, [UR8+0x1b038], UR6 ;  /* 0x01b03806083f75b2 */ /* 0x0008640008000100 */
[----:B----4-:R-:W-:Y:S01]  /*0400*/  NOP ;  /* 0x0000000000007918 */ /* 0x010fe20000000000 */
.L_x_3:
        /* <DEDUP_REMOVED lines=22> */
[----:B------:R4:W1:Y:S02]  /*0570*/  SYNCS.EXCH.64 URZ, [UR8+0x1b078], UR6 ;  /* 0x01b07806083f75b2 */ /* 0x0008640008000100 */
[----:B----4-:R-:W-:Y:S01]  /*0580*/  NOP ;  /* 0x0000000000007918 */ /* 0x010fe20000000000 */
.L_x_4:
[----:B------:R-:W4:Y:S01]  /*0590*/  SHFL.IDX PT, R9, R9, RZ, 0x1f ;  /* 0x00001fff09097589 */ /* 0x000f2200000e0000 */
[----:B------:R-:W-:Y:S02]  /*05a0*/  ELECT P0, URZ, PT ;  /* 0x00000000003f782f */ /* 0x000fe40003800000 */
[----:B------:R-:W-:Y:S01]  /*05b0*/  SHF.R.S32.HI R3, RZ, 0x1f, R16 ;  /* 0x0000001fff037819 */ /* 0x000fe20000011410 */
[----:B------:R-:W-:Y:S01]  /*05c0*/  NOP ;  /* 0x0000000000007918 */ /* 0x000fe20000000000 */
[----:B------:R-:W4:Y:S01]  /*05d0*/  S2UR UR36, SR_CTAID.Y ;  /* 0x00000000002479c3 */ /* 0x000f220000002600 */
[----:B------:R-:W-:Y:S01]  /*05e0*/  BSSY B0, `(.L_x_5) ;  /* 0x0000031000007945 */ /* 0x000fe20003800000 */
[----:B------:R-:W-:Y:S02]  /*05f0*/  LEA.HI R3, R3, R16, RZ, 0x7 ;  /* 0x0000001003037211 */ /* 0x000fe400078f38ff */
[----:B------:R-:W-:Y:S02]  /*0600*/  MOV R8, RZ ;  /* 0x000000ff00087202 */ /* 0x000fe40000000f00 */
[----:B------:R-:W-:-:S02]  /*0610*/  LOP3.LUT R3, R3, 0xffffff80, RZ, 0xc0, !PT ;  /* 0xffffff8003037812 */ /* 0x000fc400078ec0ff */
[----:B------:R-:W4:Y:S03]  /*0620*/  S2UR UR37, SR_CTAID.Z ;  /* 0x00000000002579c3 */ /* 0x000f260000002700 */
[----:B------:R-:W-:-:S05]  /*0630*/  IMAD.IADD R0, R16, 0x1, -R3 ;  /* 0x0000000110007824 */ /* 0x000fca00078e0a03 */
[----:B-123--:R-:W-:Y:S01]  /*0640*/  BAR.SYNC.DEFER_BLOCKING 0x0 ;  /* 0x0000000000007b1d */ /* 0x00efe20000010000 */
[----:B----4-:R-:W-:-:S13]  /*0650*/  ISETP.EQ.AND P1, PT, R9, RZ, P0 ;  /* 0x000000ff0900720c */ /* 0x010fda0000722270 */
[----:B------:R-:W-:Y:S05]  /*0660*/  @!P1 BRA `(.L_x_6) ;  /* 0x0000000000a09947 */ /* 0x000fea0003800000 */
[----:B------:R-:W1:Y:S01]  /*0670*/  S2R R3, SR_CgaCtaId ;  /* 0x0000000000037919 */ /* 0x000e620000008800 */
[----:B------:R-:W-:Y:S02]  /*0680*/  MOV R2, 0x400 ;  /* 0x0000040000027802 */ /* 0x000fe40000000f00 */
[----:B------:R-:W-:Y:S02]  /*0690*/  MOV R4, 0x1 ;  /* 0x0000000100047802 */ /* 0x000fe40000000f00 */
[----:B------:R-:W-:Y:S02]  /*06a0*/  ISETP.NE.AND P3, PT, R0, RZ, PT ;  /* 0x000000ff0000720c */ /* 0x000fe40003f65270 */
[----:B-1----:R-:W-:Y:S02]  /*06b0*/  LEA R3, R3, R2, 0x18 ;  /* 0x0000000203037211 */ /* 0x002fe400078ec0ff */
[----:B------:R-:W-:-:S04]  /*06c0*/  SHF.L.U32 R2, R4, 0x1f, RZ ;  /* 0x0000001f04027819 */ /* 0x000fc800000006ff */
[----:B------:R-:W1:Y:S02]  /*06d0*/  SYNCS.PHASECHK.TRANS64.TRYWAIT P2, [R3+URZ+0x1b048], R2 ;  /* 0x01b04802030075a7 */ /* 0x000e64000804017f */
[----:B-1----:R-:W-:Y:S05]  /*06e0*/  @!P2 BRA `(.L_x_7) ;  /* 0x000000c40044a947 */ /* 0x002fea0003800000 */
.L_x_74:
[----:B------:R-:W-:Y:S05]  /*06f0*/  @P3 BRA `(.L_x_8) ;  /* 0x0000000000143947 */ /* 0x000fea0003800000 */
[----:B------:R-:W-:Y:S01]  /*0700*/  LOP3.LUT P2, RZ, R16, 0x1f, RZ, 0xc0, !PT ;  /* 0x0000001f10ff7812 */ /* 0x000fe2000784c0ff */
[----:B-1----:R-:W-:-:S04]  /*0710*/  IMAD.MOV.U32 R2, RZ, RZ, 0x3000 ;  /* 0x00003000ff027424 */ /* 0x002fc800078e00ff */
[----:B------:R2:W-:Y:S08]  /*0720*/  SYNCS.ARRIVE.TRANS64 RZ, [R3+URZ+0x1b040], R2 ;  /* 0x01b0400203ff79a7 */ /* 0x0005f0000800003f */
[----:B------:R-:W-:Y:S05]  /*0730*/  @!P2 BRA `(.L_x_8) ;  /* 0x000000000004a947 */ /* 0x000fea0003800000 */
[----:B------:R-:W-:Y:S01]  /*0740*/  BPT.TRAP 0x1 ;  /* 0x000000040000795c */ /* 0x000fe20000300000 */
.L_x_8:
[----:B------:R-:W3:Y:S01]  /*0750*/  S2UR UR11, SR_CTAID.X ;  /* 0x00000000000b79c3 */ /* 0x000ee20000002500 */
[----:B------:R-:W-:Y:S01]  /*0760*/  R2UR UR8, R3 ;  /* 0x00000000030872ca */ /* 0x000fe200000e0000 */
[----:B------:R-:W-:Y:S01]  /*0770*/  ULDC.64 UR4, c[0x0][0x198] ;  /* 0x0000660000047ab9 */ /* 0x000fe20000000a00 */
[----:B------:R-:W-:Y:S01]  /*0780*/  UMOV UR6, 0x0 ;  /* 0x0000000000067882 */ /* 0x000fe20000000000 */
[----:B------:R-:W-:Y:S01]  /*0790*/  UIADD3 UR4, UP0, UR4, 0xf0, URZ ;  /* 0x000000f004047890 */ /* 0x000fe2000ff1e03f */
[----:B------:R-:W-:Y:S01]  /*07a0*/  UMOV UR7, 0x10000000 ;  /* 0x1000000000077882 */ /* 0x000fe20000000000 */
[----:B------:R-:W-:Y:S02]  /*07b0*/  UMOV UR10, URZ ;  /* 0x0000003f000a7c82 */ /* 0x000fe40008000000 */
[----:B------:R-:W-:Y:S01]  /*07c0*/  UIADD3.X UR5, URZ, UR5, URZ, UP0, !UPT ;  /* 0x000000053f057290 */ /* 0x000fe200087fe43f */
[----:B------:R-:W-:Y:S01]  /*07d0*/  UMOV UR12, UR36 ;  /* 0x00000024000c7c82 */ /* 0x000fe20008000000 */
[----:B------:R-:W-:Y:S01]  /*07e0*/  UMOV UR13, UR37 ;  /* 0x00000025000d7c82 */ /* 0x000fe20008000000 */
[----:B------:R-:W-:Y:S01]  /*07f0*/  UMOV UR18, 0x20 ;  /* 0x0000002000127882 */ /* 0x000fe20000000000 */
[----:B------:R-:W-:-:S02]  /*0800*/  UMOV UR20, UR36 ;  /* 0x0000002400147c82 */ /* 0x000fc40008000000 */
[----:B------:R-:W-:Y:S02]  /*0810*/  UIADD3 UR9, UR8, 0x1b040, URZ ;  /* 0x0001b04008097890 */ /* 0x000fe4000fffe03f */
[----:B------:R-:W-:Y:S02]  /*0820*/  UIADD3 UR16, UR8, 0x1000, URZ ;  /* 0x0000100008107890 */ /* 0x000fe4000fffe03f */
[----:B------:R-:W-:Y:S01]  /*0830*/  UIADD3 UR32, UR8, 0x2000, URZ ;  /* 0x0000200008207890 */ /* 0x000fe2000fffe03f */
[----:B------:R-:W-:Y:S02]  /*0840*/  UMOV UR21, UR37 ;  /* 0x0000002500157c82 */ /* 0x000fe40008000000 */
[----:B------:R-:W-:Y:S01]  /*0850*/  UMOV UR17, UR9 ;  /* 0x0000000900117c82 */ /* 0x000fe20008000000 */
[----:B------:R-:W-:Y:S01]  /*0860*/  UMOV UR34, 0x40 ;  /* 0x0000004000227882 */ /* 0x000fe20000000000 */
[----:B------:R-:W-:Y:S01]  /*0870*/  UMOV UR33, UR9 ;  /* 0x0000000900217c82 */ /* 0x000fe20008000000 */
[----:B---3--:R-:W-:-:S07]  /*0880*/  USHF.L.U32 UR11, UR11, 0x6, URZ ;  /* 0x000000060b0b7899 */ /* 0x008fce000800063f */
[----:B------:R-:W-:Y:S01]  /*0890*/  UMOV UR19, UR11 ;  /* 0x0000000b00137c82 */ /* 0x000fe20008000000 */
[----:B------:R-:W-:Y:S01]  /*08a0*/  UMOV UR35, UR11 ;  /* 0x0000000b00237c82 */ /* 0x000fe20008000000 */
[----:B------:R3:W-:Y:S01]  /*08b0*/  UTMALDG.4D [UR8], [UR4], desc[UR6] ;  /* 0x00000608040075b4 */ /* 0x0007e20008019000 */
[----:B------:R3:W-:Y:S01]  /*08c0*/  UTMALDG.4D [UR16], [UR4], desc[UR6] ;  /* 0x00000610040075b4 */ /* 0x0007e20008019000 */
[----:B------:R3:W-:Y:S02]  /*08d0*/  UTMALDG.4D [UR32], [UR4], desc[UR6] ;  /* 0x00000620040075b4 */ /* 0x0007e40008019000 */
[----:B---3--:R-:W-:Y:S01]  /*08e0*/  NOP ;  /* 0x0000000000007918 */ /* 0x008fe20000000000 */
.L_x_6:
[----:B------:R-:W-:Y:S05]  /*08f0*/  BSYNC B0 ;  /* 0x0000000000007941 */ /* 0x000fea0003800000 */
.L_x_5:
[----:B------:R-:W3:Y:S01]  /*0900*/  LDC R10, c[0x0][0x28c] ;  /* 0x0000a300ff0a7b82 */ /* 0x000ee20000000800 */
[----:B------:R-:W-:Y:S01]  /*0910*/  BSSY B0, `(.L_x_9) ;  /* 0x00000c9000007945 */ /* 0x000fe20003800000 */
[----:B------:R-:W-:Y:S01]  /*0920*/  IMAD.MOV.U32 R6, RZ, RZ, 0x1 ;  /* 0x00000001ff067424 */ /* 0x000fe200078e00ff */
[----:B------:R-:W-:Y:S01]  /*0930*/  MOV R4, 0x1 ;  /* 0x0000000100047802 */ /* 0x000fe20000000f00 */
[----:B------:R-:W-:Y:S01]  /*0940*/  IMAD.MOV.U32 R5, RZ, RZ, RZ ;  /* 0x000000ffff057224 */ /* 0x000fe200078e00ff */
[----:B---3--:R-:W-:-:S04]  /*0950*/  IADD3 R17, R10, 0x7f, RZ ;  /* 0x0000007f0a117810 */ /* 0x008fc80007ffe0ff */
[----:B-12---:R-:W-:-:S04]  /*0960*/  SHF.R.S32.HI R2, RZ, 0x1f, R17 ;  /* 0x0000001fff027819 */ /* 0x006fc80000011411 */
[----:B------:R-:W-:-:S04]  /*0970*/  LEA.HI R17, R2, R17, RZ, 0x7 ;  /* 0x0000001102117211 */ /* 0x000fc800078f38ff */
[----:B------:R-:W-:-:S04]  /*0980*/  SHF.R.S32.HI R7, RZ, 0x7, R17 ;  /* 0x00000007ff077819 */ /* 0x000fc80000011411 */
[----:B------:R-:W-:Y:S01]  /*0990*/  SHF.L.U32 R7, R7, 0x1, RZ ;  /* 0x0000000107077819 */ /* 0x000fe200000006ff */
[----:B------:R-:W-:Y:S06]  /*09a0*/  @!P1 BRA `(.L_x_10) ;  /* 0x0000000800fc9947 */ /* 0x000fec0003800000 */
[----:B------:R-:W-:Y:S01]  /*09b0*/  ISETP.GE.AND P1, PT, R10, 0x1, PT ;  /* 0x000000010a00780c */ /* 0x000fe20003f26270 */
[----:B------:R-:W-:Y:S01]  /*09c0*/  IMAD.MOV.U32 R8, RZ, RZ, RZ ;  /* 0x000000ffff087224 */ /* 0x000fe200078e00ff */
[----:B------:R-:W-:Y:S02]  /*09d0*/  LOP3.LUT R12, R16, 0x1f, RZ, 0xc0, !PT ;  /* 0x0000001f100c7812 */ /* 0x000fe400078ec0ff */
[----:B------:R-:W-:-:S09]  /*09e0*/  MOV R5, RZ ;  /* 0x000000ff00057202 */ /* 0x000fd20000000f00 */
[----:B------:R-:W-:Y:S05]  /*09f0*/  @!P1 BRA `(.L_x_11) ;  /* 0x0000000400549947 */ /* 0x000fea0003800000 */
[----:B------:R-:W1:Y:S01]  /*0a00*/  S2R R3, SR_CgaCtaId ;  /* 0x0000000000037919 */ /* 0x000e620000008800 */
[----:B------:R-:W-:Y:S01]  /*0a10*/  MOV R2, 0x400 ;  /* 0x0000040000027802 */ /* 0x000fe20000000f00 */
[----:B------:R-:W-:Y:S01]  /*0a20*/  IMAD.MOV.U32 R4, RZ, RZ, 0x1 ;  /* 0x00000001ff047424 */ /* 0x000fe200078e00ff */
[----:B------:R-:W-:Y:S02]  /*0a30*/  ISETP.NE.AND P2, PT, R0, RZ, PT ;  /* 0x000000ff0000720c */ /* 0x000fe40003f45270 */
[----:B-1----:R-:W-:Y:S02]  /*0a40*/  LEA R3, R3, R2, 0x18 ;  /* 0x0000000203037211 */ /* 0x002fe400078ec0ff */
[----:B------:R-:W-:-:S04]  /*0a50*/  SHF.L.U32 R2, R4, 0x1f, RZ ;  /* 0x0000001f04027819 */ /* 0x000fc800000006ff */
[----:B------:R-:W1:Y:S02]  /*0a60*/  SYNCS.PHASECHK.TRANS64.TRYWAIT P1, [R3+URZ+0x1b020], R2 ;  /* 0x01b02002030075a7 */ /* 0x000e64000802017f */
[----:B-1----:R-:W-:Y:S05]  /*0a70*/  @!P1 BRA `(.L_x_12) ;  /* 0x000000c000749947 */ /* 0x002fea0003800000 */
.L_x_75:
[----:B------:R-:W-:Y:S01]  /*0a80*/  MOV R5, 0x1 ;  /* 0x0000000100057802 */ /* 0x000fe20000000f00 */
[----:B------:R-:W-:Y:S06]  /*0a90*/  @P2 BRA `(.L_x_13) ;  /* 0x0000000000142947 */ /* 0x000fec0003800000 */
[----:B------:R-:W-:Y:S01]  /*0aa0*/  ISETP.NE.AND P1, PT, R12, RZ, PT ;  /* 0x000000ff0c00720c */ /* 0x000fe20003f25270 */
[----:B-1----:R-:W-:-:S04]  /*0ab0*/  IMAD.MOV.U32 R2, RZ, RZ, 0x6000 ;  /* 0x00006000ff027424 */ /* 0x002fc800078e00ff */
[----:B------:R2:W-:Y:S08]  /*0ac0*/  SYNCS.ARRIVE.TRANS64 RZ, [R3+URZ+0x1b000], R2 ;  /* 0x01b0000203ff79a7 */ /* 0x0005f0000800003f */
[----:B------:R-:W-:Y:S05]  /*0ad0*/  @!P1 BRA `(.L_x_13) ;  /* 0x0000000000049947 */ /* 0x000fea0003800000 */
[----:B------:R-:W-:Y:S01]  /*0ae0*/  BPT.TRAP 0x1 ;  /* 0x000000040000795c */ /* 0x000fe20000300000 */
.L_x_13:
[----:B------:R-:W3:Y:S01]  /*0af0*/  S2R R11, SR_CgaCtaId ;  /* 0x00000000000b7919 */ /* 0x000ee20000008800 */
[----:B------:R-:W-:Y:S01]  /*0b00*/  R2UR UR32, R3 ;  /* 0x00000000032072ca */ /* 0x000fe200000e0000 */
[----:B------:R-:W-:Y:S01]  /*0b10*/  ULDC.64 UR4, c[0x0][0x198] ;  /* 0x0000660000047ab9 */ /* 0x000fe20000000a00 */
[----:B-12---:R-:W-:Y:S01]  /*0b20*/  MOV R2, 0x400 ;  /* 0x0000040000027802 */ /* 0x006fe20000000f00 */
[----:B------:R-:W-:Y:S01]  /*0b30*/  UIADD3 UR4, UP0, UR4, 0x1f0, URZ ;  /* 0x000001f004047890 */ /* 0x000fe2000ff1e03f */
[----:B------:R-:W-:Y:S01]  /*0b40*/  MOV R3, 0x1 ;  /* 0x0000000100037802 */ /* 0x000fe20000000f00 */
[----:B------:R-:W-:Y:S01]  /*0b50*/  UMOV UR19, URZ ;  /* 0x0000003f00137c82 */ /* 0x000fe20008000000 */
[----:B------:R-:W-:Y:S01]  /*0b60*/  UMOV UR6, 0x0 ;  /* 0x0000000000067882 */ /* 0x000fe20000000000 */
[----:B------:R-:W-:Y:S01]  /*0b70*/  UIADD3.X UR5, URZ, UR5, URZ, UP0, !UPT ;  /* 0x000000053f057290 */ /* 0x000fe200087fe43f */
[----:B------:R-:W-:Y:S01]  /*0b80*/  SHF.L.U32 R3, R3, 0x1f, RZ ;  /* 0x0000001f03037819 */ /* 0x000fe200000006ff */
[----:B------:R-:W-:Y:S01]  /*0b90*/  UMOV UR7, 0x10000000 ;  /* 0x1000000000077882 */ /* 0x000fe20000000000 */
[----:B------:R-:W-:Y:S01]  /*0ba0*/  UMOV UR18, URZ ;  /* 0x0000003f00127c82 */ /* 0x000fe20008000000 */
[----:B------:R-:W-:Y:S01]  /*0bb0*/  UMOV UR20, UR36 ;  /* 0x0000002400147c82 */ /* 0x000fe20008000000 */
[----:B------:R-:W-:Y:S01]  /*0bc0*/  UMOV UR21, UR37 ;  /* 0x0000002500157c82 */ /* 0x000fe20008000000 */
[----:B------:R-:W-:Y:S01]  /*0bd0*/  UIADD3 UR16, UR32, 0x3000, URZ ;  /* 0x0000300020107890 */ /* 0x000fe2000fffe03f */
[----:B------:R-:W-:Y:S01]  /*0be0*/  ISETP.NE.AND P2, PT, R0, RZ, PT ;  /* 0x000000ff0000720c */ /* 0x000fe20003f45270 */
[----:B------:R-:W-:-:S02]  /*0bf0*/  UIADD3 UR17, UR32, 0x1b000, URZ ;  /* 0x0001b00020117890 */ /* 0x000fc4000fffe03f */
[----:B------:R-:W-:Y:S02]  /*0c00*/  UIADD3 UR8, UR32, 0x5000, URZ ;  /* 0x0000500020087890 */ /* 0x000fe4000fffe03f */
[----:B------:R-:W-:Y:S01]  /*0c10*/  UIADD3 UR32, UR32, 0x7000, URZ ;  /* 0x0000700020207890 */ /* 0x000fe2000fffe03f */
[----:B------:R-:W-:Y:S01]  /*0c20*/  UMOV UR10, 0x20 ;  /* 0x00000020000a7882 */ /* 0x000fe20000000000 */
[----:B------:R-:W-:Y:S01]  /*0c30*/  UMOV UR12, UR36 ;  /* 0x00000024000c7c82 */ /* 0x000fe20008000000 */
[----:B------:R-:W-:Y:S01]  /*0c40*/  UMOV UR13, UR37 ;  /* 0x00000025000d7c82 */ /* 0x000fe20008000000 */
[----:B------:R-:W-:Y:S01]  /*0c50*/  UMOV UR11, UR19 ;  /* 0x00000013000b7c82 */ /* 0x000fe20008000000 */
[----:B------:R-:W-:Y:S01]  /*0c60*/  UMOV UR9, UR17 ;  /* 0x0000001100097c82 */ /* 0x000fe20008000000 */
[----:B------:R-:W-:Y:S01]  /*0c70*/  UMOV UR34, 0x40 ;  /* 0x0000004000227882 */ /* 0x000fe20000000000 */
[----:B------:R-:W-:Y:S01]  /*0c80*/  UMOV UR35, UR19 ;  /* 0x0000001300237c82 */ /* 0x000fe20008000000 */
[----:B------:R1:W-:Y:S01]  /*0c90*/  UTMALDG.4D [UR16], [UR4], desc[UR6] ;  /* 0x00000610040075b4 */ /* 0x0003e20008019000 */
[----:B------:R-:W-:Y:S01]  /*0ca0*/  UMOV UR33, UR17 ;  /* 0x0000001100217c82 */ /* 0x000fe20008000000 */
[----:B---3--:R-:W-:-:S05]  /*0cb0*/  LEA R4, R11, R2, 0x18 ;  /* 0x000000020b047211 */ /* 0x008fca00078ec0ff */
[----:B------:R-:W-:Y:S01]  /*0cc0*/  IMAD R2, R5, 0x8, R4 ;  /* 0x0000000805027824 */ /* 0x000fe200078e0204 */
[----:B------:R1:W-:Y:S01]  /*0cd0*/  UTMALDG.4D [UR8], [UR4], desc[UR6] ;  /* 0x00000608040075b4 */ /* 0x0003e20008019000 */
[----:B------:R1:W-:Y:S02]  /*0ce0*/  UTMALDG.4D [UR32], [UR4], desc[UR6] ;  /* 0x00000620040075b4 */ /* 0x0003e40008019000 */
[----:B------:R-:W2:Y:S02]  /*0cf0*/  SYNCS.PHASECHK.TRANS64.TRYWAIT P1, [R2+URZ+0x1b020], R3 ;  /* 0x01b02003020075a7 */ /* 0x000ea4000802017f */
[----:B-12---:R-:W-:Y:S05]  /*0d00*/  @!P1 BRA `(.L_x_14) ;  /* 0x000000bc00e49947 */ /* 0x006fea0003800000 */
.L_x_76:
[----:B------:R-:W-:Y:S01]  /*0d10*/  MOV R8, 0x1 ;  /* 0x0000000100087802 */ /* 0x000fe20000000f00 */
[----:B------:R-:W-:Y:S06]  /*0d20*/  @P2 BRA `(.L_x_15) ;  /* 0x0000000000142947 */ /* 0x000fec0003800000 */
[----:B------:R-:W-:Y:S01]  /*0d30*/  ISETP.NE.AND P1, PT, R12, RZ, PT ;  /* 0x000000ff0c00720c */ /* 0x000fe20003f25270 */
[----:B-1----:R-:W-:-:S04]  /*0d40*/  IMAD.MOV.U32 R3, RZ, RZ, 0x6000 ;  /* 0x00006000ff037424 */ /* 0x002fc800078e00ff */
[----:B------:R2:W-:Y:S08]  /*0d50*/  SYNCS.ARRIVE.TRANS64 RZ, [R2+URZ+0x1b000], R3 ;  /* 0x01b0000302ff79a7 */ /* 0x0005f0000800003f */
[----:B------:R-:W-:Y:S05]  /*0d60*/  @!P1 BRA `(.L_x_15) ;  /* 0x0000000000049947 */ /* 0x000fea0003800000 */
[----:B------:R-:W-:Y:S01]  /*0d70*/  BPT.TRAP 0x1 ;  /* 0x000000040000795c */ /* 0x000fe20000300000 */
.L_x_15:
[C---:B------:R-:W-:Y:S01]  /*0d80*/  IMAD R4, R5.reuse, 0x6000, R4 ;  /* 0x0000600005047824 */ /* 0x040fe200078e0204 */
[----:B------:R-:W-:Y:S01]  /*0d90*/  R2UR UR17, R2 ;  /* 0x00000000021172ca */ /* 0x000fe200000e0000 */
[----:B------:R-:W-:Y:S01]  /*0da0*/  ULDC.64 UR4, c[0x0][0x198] ;  /* 0x0000660000047ab9 */ /* 0x000fe20000000a00 */
[----:B------:R-:W-:Y:S01]  /*0db0*/  UMOV UR19, URZ ;  /* 0x0000003f00137c82 */ /* 0x000fe20008000000 */
[----:B------:R-:W-:Y:S01]  /*0dc0*/  UIADD3 UR4, UP0, UR4, 0x2f0, URZ ;  /* 0x000002f004047890 */ /* 0x000fe2000ff1e03f */
[----:B------:R-:W-:Y:S01]  /*0dd0*/  R2UR UR32, R4 ;  /* 0x00000000042072ca */ /* 0x000fe200000e0000 */
[----:B------:R-:W-:Y:S01]  /*0de0*/  UMOV UR6, 0x0 ;  /* 0x0000000000067882 */ /* 0x000fe20000000000 */
[----:B------:R-:W-:Y:S01]  /*0df0*/  UMOV UR7, 0x10000000 ;  /* 0x1000000000077882 */ /* 0x000fe20000000000 */
[----:B------:R-:W-:Y:S01]  /*0e00*/  UIADD3.X UR5, URZ, UR5, URZ, UP0, !UPT ;  /* 0x000000053f057290 */ /* 0x000fe200087fe43f */
[----:B------:R-:W-:Y:S01]  /*0e10*/  IADD3 R5, R5, 0x1, RZ ;  /* 0x0000000105057810 */ /* 0x000fe20007ffe0ff */
[----:B------:R-:W-:Y:S01]  /*0e20*/  UMOV UR18, URZ ;  /* 0x0000003f00127c82 */ /* 0x000fe20008000000 */
[----:B------:R-:W-:Y:S01]  /*0e30*/  UMOV UR20, UR36 ;  /* 0x0000002400147c82 */ /* 0x000fe20008000000 */
[----:B------:R-:W-:Y:S01]  /*0e40*/  UMOV UR21, UR37 ;  /* 0x0000002500157c82 */ /* 0x000fe20008000000 */
[----:B------:R-:W-:Y:S01]  /*0e50*/  UMOV UR10, 0x20 ;  /* 0x00000020000a7882 */ /* 0x000fe20000000000 */
[----:B------:R-:W-:Y:S01]  /*0e60*/  UIADD3 UR17, UR17, 0x1b000, URZ ;  /* 0x0001b00011117890 */ /* 0x000fe2000fffe03f */
[----:B------:R-:W-:Y:S01]  /*0e70*/  UMOV UR12, UR36 ;  /* 0x00000024000c7c82 */ /* 0x000fe20008000000 */
[----:B------:R-:W-:-:S02]  /*0e80*/  UMOV UR13, UR37 ;  /* 0x00000025000d7c82 */ /* 0x000fc40008000000 */
[----:B------:R-:W-:Y:S02]  /*0e90*/  UIADD3 UR16, UR32, 0x3000, URZ ;  /* 0x0000300020107890 */ /* 0x000fe4000fffe03f */
[----:B------:R-:W-:Y:S02]  /*0ea0*/  UIADD3 UR8, UR32, 0x5000, URZ ;  /* 0x0000500020087890 */ /* 0x000fe4000fffe03f */
[----:B------:R-:W-:Y:S01]  /*0eb0*/  UIADD3 UR32, UR32, 0x7000, URZ ;  /* 0x0000700020207890 */ /* 0x000fe2000fffe03f */
[----:B------:R-:W-:Y:S01]  /*0ec0*/  UMOV UR11, UR19 ;  /* 0x00000013000b7c82 */ /* 0x000fe20008000000 */
[----:B------:R-:W-:Y:S01]  /*0ed0*/  UMOV UR9, UR17 ;  /* 0x0000001100097c82 */ /* 0x000fe20008000000 */
[----:B------:R-:W-:Y:S01]  /*0ee0*/  UMOV UR34, 0x40 ;  /* 0x0000004000227882 */ /* 0x000fe20000000000 */
[----:B------:R-:W-:Y:S01]  /*0ef0*/  UMOV UR35, UR19 ;  /* 0x0000001300237c82 */ /* 0x000fe20008000000 */
[----:B------:R3:W-:Y:S01]  /*0f00*/  UTMALDG.4D [UR16], [UR4], desc[UR6] ;  /* 0x00000610040075b4 */ /* 0x0007e20008019000 */
[----:B------:R-:W-:Y:S01]  /*0f10*/  UMOV UR33, UR17 ;  /* 0x0000001100217c82 */ /* 0x000fe20008000000 */
[----:B------:R3:W-:Y:S02]  /*0f20*/  UTMALDG.4D [UR8], [UR4], desc[UR6] ;  /* 0x00000608040075b4 */ /* 0x0007e40008019000 */
[----:B------:R3:W-:Y:S02]  /*0f30*/  UTMALDG.4D [UR32], [UR4], desc[UR6] ;  /* 0x00000620040075b4 */ /* 0x0007e40008019000 */
[----:B---3--:R-:W-:Y:S01]  /*0f40*/  NOP ;  /* 0x0000000000007918 */ /* 0x008fe20000000000 */
.L_x_11:
[----:B------:R-:W-:Y:S01]  /*0f50*/  ISETP.GE.AND P1, PT, R10, 0x81, PT ;  /* 0x000000810a00780c */ /* 0x000fe20003f26270 */
[----:B------:R-:W-:-:S12]  /*0f60*/  IMAD.MOV.U32 R4, RZ, RZ, 0x1 ;  /* 0x00000001ff047424 */ /* 0x000fd800078e00ff */
[----:B------:R-:W-:Y:S05]  /*0f70*/  @!P1 BRA `(.L_x_16) ;  /* 0x0000000400849947 */ /* 0x000fea0003800000 */
[----:B-12---:R-:W1:Y:S01]  /*0f80*/  S2R R3, SR_CgaCtaId ;  /* 0x0000000000037919 */ /* 0x006e620000008800 */
[----:B------:R-:W-:Y:S02]  /*0f90*/  MOV R2, 0x400 ;  /* 0x0000040000027802 */ /* 0x000fe40000000f00 */
[----:B------:R-:W-:Y:S02]  /*0fa0*/  MOV R4, 0x1 ;  /* 0x0000000100047802 */ /* 0x000fe40000000f00 */
[----:B------:R-:W-:Y:S02]  /*0fb0*/  ISETP.NE.AND P2, PT, R0, RZ, PT ;  /* 0x000000ff0000720c */ /* 0x000fe40003f45270 */
[----:B------:R-:W-:Y:S02]  /*0fc0*/  SHF.L.U32 R4, R4, 0x1f, RZ ;  /* 0x0000001f04047819 */ /* 0x000fe400000006ff */
[----:B-1----:R-:W-:-:S05]  /*0fd0*/  LEA R2, R3, R2, 0x18 ;  /* 0x0000000203027211 */ /* 0x002fca00078ec0ff */
[----:B------:R-:W-:-:S04]  /*0fe0*/  IMAD R3, R5, 0x8, R2 ;  /* 0x0000000805037824 */ /* 0x000fc800078e0202 */
[----:B------:R-:W1:Y:S02]  /*0ff0*/  SYNCS.PHASECHK.TRANS64.TRYWAIT P1, [R3+URZ+0x1b020], R4 ;  /* 0x01b02004030075a7 */ /* 0x000e64000802017f */
[----:B-1----:R-:W-:Y:S05]  /*1000*/  @!P1 BRA `(.L_x_17) ;  /* 0x000000bc00389947 */ /* 0x002fea0003800000 */
.L_x_77:
[----:B------:R-:W-:Y:S05]  /*1010*/  @P2 BRA `(.L_x_18) ;  /* 0x0000000000142947 */ /* 0x000fea0003800000 */
[----:B------:R-:W-:Y:S02]  /*1020*/  ISETP.NE.AND P1, PT, R12, RZ, PT ;  /* 0x000000ff0c00720c */ /* 0x000fe40003f25270 */
[----:B-1----:R-:W-:-:S04]  /*1030*/  MOV R4, 0x6000 ;  /* 0x0000600000047802 */ /* 0x002fc80000000f00 */
[----:B------:R2:W-:Y:S07]  /*1040*/  SYNCS.ARRIVE.TRANS64 RZ, [R3+URZ+0x1b000], R4 ;  /* 0x01b0000403ff79a7 */ /* 0x0005ee000800003f */
[----:B------:R-:W-:Y:S05]  /*1050*/  @!P1 BRA `(.L_x_18) ;  /* 0x0000000000049947 */ /* 0x000fea0003800000 */
[----:B------:R-:W-:Y:S01]  /*1060*/  BPT.TRAP 0x1 ;  /* 0x000000040000795c */ /* 0x000fe20000300000 */
.L_x_18:
[----:B------:R-:W3:Y:S01]  /*1070*/  S2R R11, SR_CgaCtaId ;  /* 0x00000000000b7919 */ /* 0x000ee20000008800 */
[----:B------:R-:W-:Y:S01]  /*1080*/  IMAD R2, R5, 0x6000, R2 ;  /* 0x0000600005027824 */ /* 0x000fe200078e0202 */
[----:B------:R-:W-:Y:S01]  /*1090*/  R2UR UR17, R3 ;  /* 0x00000000031172ca */ /* 0x000fe200000e0000 */
[----:B------:R-:W-:Y:S01]  /*10a0*/  ULDC.64 UR4, c[0x0][0x198] ;  /* 0x0000660000047ab9 */ /* 0x000fe20000000a00 */
[----:B------:R-:W-:Y:S01]  /*10b0*/  R2UR UR19, R8 ;  /* 0x00000000081372ca */ /* 0x000fe200000e0000 */
[----:B------:R-:W-:Y:S01]  /*10c0*/  VIADD R5, R5, 0x1 ;  /* 0x0000000105057836 */ /* 0x000fe20000000000 */
[----:B------:R-:W-:Y:S01]  /*10d0*/  R2UR UR32, R2 ;  /* 0x00000000022072ca */ /* 0x000fe200000e0000 */
[----:B------:R-:W-:Y:S01]  /*10e0*/  UIADD3 UR4, UP0, UR4, 0x1f0, URZ ;  /* 0x000001f004047890 */ /* 0x000fe2000ff1e03f */
[----:B------:R-:W-:Y:S01]  /*10f0*/  MOV R2, 0x400 ;  /* 0x0000040000027802 */ /* 0x000fe20000000f00 */
[----:B------:R-:W-:Y:S01]  /*1100*/  UMOV UR6, 0x0 ;  /* 0x0000000000067882 */ /* 0x000fe20000000000 */
[C---:B------:R-:W-:Y:S01]  /*1110*/  ISETP.NE.AND P2, PT, R5.reuse, 0x4, PT ;  /* 0x000000040500780c */ /* 0x040fe20003f45270 */
[----:B------:R-:W-:Y:S01]  /*1120*/  UIADD3.X UR5, URZ, UR5, URZ, UP0, !UPT ;  /* 0x000000053f057290 */ /* 0x000fe200087fe43f */
[C---:B------:R-:W-:Y:S01]  /*1130*/  ISETP.NE.AND P1, PT, R5.reuse, 0x4, PT ;  /* 0x000000040500780c */ /* 0x040fe20003f25270 */
[----:B------:R-:W-:Y:S01]  /*1140*/  UMOV UR7, 0x10000000 ;  /* 0x1000000000077882 */ /* 0x000fe20000000000 */
[----:B------:R-:W-:Y:S01]  /*1150*/  SEL R5, R5, RZ, P2 ;  /* 0x000000ff05057207 */ /* 0x000fe20001000000 */
[----:B------:R-:W-:Y:S01]  /*1160*/  UIADD3 UR17, UR17, 0x1b000, URZ ;  /* 0x0001b00011117890 */ /* 0x000fe2000fffe03f */
[----:B-12---:R-:W-:Y:S01]  /*1170*/  SEL R4, RZ, 0x1, !P1 ;  /* 0x00000001ff047807 */ /* 0x006fe20004800000 */
[----:B------:R-:W-:Y:S01]  /*1180*/  USHF.L.U32 UR19, UR19, 0x7, URZ ;  /* 0x0000000713137899 */ /* 0x000fe2000800063f */
[----:B------:R-:W-:Y:S01]  /*1190*/  ISETP.NE.AND P2, PT, R0, RZ, PT ;  /* 0x000000ff0000720c */ /* 0x000fe20003f45270 */
[----:B------:R-:W-:-:S02]  /*11a0*/  UIADD3 UR16, UR32, 0x3000, URZ ;  /* 0x0000300020107890 */ /* 0x000fc4000fffe03f */
[----:B------:R-:W-:Y:S02]  /*11b0*/  UIADD3 UR8, UR32, 0x5000, URZ ;  /* 0x0000500020087890 */ /* 0x000fe4000fffe03f */
[----:B------:R-:W-:Y:S01]  /*11c0*/  UIADD3 UR32, UR32, 0x7000, URZ ;  /* 0x0000700020207890 */ /* 0x000fe2000fffe03f */
[----:B------:R-:W-:Y:S01]  /*11d0*/  UMOV UR18, URZ ;  /* 0x0000003f00127c82 */ /* 0x000fe20008000000 */
[----:B------:R-:W-:Y:S01]  /*11e0*/  UMOV UR20, UR36 ;  /* 0x0000002400147c82 */ /* 0x000fe20008000000 */
[----:B------:R-:W-:Y:S01]  /*11f0*/  UMOV UR21, UR37 ;  /* 0x0000002500157c82 */ /* 0x000fe20008000000 */
[----:B------:R-:W-:Y:S01]  /*1200*/  UMOV UR10, 0x20 ;  /* 0x00000020000a7882 */ /* 0x000fe20000000000 */
[----:B------:R-:W-:Y:S01]  /*1210*/  UMOV UR12, UR36 ;  /* 0x00000024000c7c82 */ /* 0x000fe20008000000 */
[----:B------:R-:W-:Y:S01]  /*1220*/  UMOV UR13, UR37 ;  /* 0x00000025000d7c82 */ /* 0x000fe20008000000 */
[----:B------:R-:W-:Y:S01]  /*1230*/  UMOV UR9, UR17 ;  /* 0x0000001100097c82 */ /* 0x000fe20008000000 */
[----:B---3--:R-:W-:Y:S01]  /*1240*/  LEA R10, R11, R2, 0x18 ;  /* 0x000000020b0a7211 */ /* 0x008fe200078ec0ff */
[----:B------:R-:W-:Y:S01]  /*1250*/  UMOV UR11, UR19 ;  /* 0x00000013000b7c82 */ /* 0x000fe20008000000 */
[----:B------:R-:W-:Y:S01]  /*1260*/  SHF.L.U32 R2, R4, 0x1f, RZ ;  /* 0x0000001f04027819 */ /* 0x000fe200000006ff */
[----:B------:R-:W-:Y:S01]  /*1270*/  UMOV UR34, 0x40 ;  /* 0x0000004000227882 */ /* 0x000fe20000000000 */
[----:B------:R-:W-:Y:S01]  /*1280*/  LEA R3, R5, R10, 0x3 ;  /* 0x0000000a05037211 */ /* 0x000fe200078e18ff */
[----:B------:R-:W-:Y:S01]  /*1290*/  UMOV UR33, UR17 ;  /* 0x0000001100217c82 */ /* 0x000fe20008000000 */
[----:B------:R1:W-:Y:S01]  /*12a0*/  UTMALDG.4D [UR16], [UR4], desc[UR6] ;  /* 0x00000610040075b4 */ /* 0x0003e20008019000 */
[----:B------:R-:W-:Y:S01]  /*12b0*/  UMOV UR35, UR19 ;  /* 0x0000001300237c82 */ /* 0x000fe20008000000 */
[----:B------:R1:W-:Y:S01]  /*12c0*/  UTMALDG.4D [UR8], [UR4], desc[UR6] ;  /* 0x00000608040075b4 */ /* 0x0003e20008019000 */
[----:B------:R1:W-:Y:S01]  /*12d0*/  UTMALDG.4D [UR32], [UR4], desc[UR6] ;  /* 0x00000620040075b4 */ /* 0x0003e20008019000 */
[----:B------:R-:W2:Y:S02]  /*12e0*/  SYNCS.PHASECHK.TRANS64.TRYWAIT P1, [R3+URZ+0x1b020], R2 ;  /* 0x01b02002030075a7 */ /* 0x000ea4000802017f */
[----:B-12---:R-:W-:Y:S05]  /*12f0*/  @!P1 BRA `(.L_x_19) ;  /* 0x000000b800909947 */ /* 0x006fea0003800000 */
.L_x_78:
[----:B------:R-:W-:Y:S05]  /*1300*/  @P2 BRA `(.L_x_20) ;  /* 0x0000000000142947 */ /* 0x000fea0003800000 */
[----:B------:R-:W-:Y:S01]  /*1310*/  ISETP.NE.AND P1, PT, R12, RZ, PT ;  /* 0x000000ff0c00720c */ /* 0x000fe20003f25270 */
[----:B-1----:R-:W-:-:S04]  /*1320*/  IMAD.MOV.U32 R2, RZ, RZ, 0x6000 ;  /* 0x00006000ff027424 */ /* 0x002fc800078e00ff */
[----:B------:R2:W-:Y:S08]  /*1330*/  SYNCS.ARRIVE.TRANS64 RZ, [R3+URZ+0x1b000], R2 ;  /* 0x01b0000203ff79a7 */ /* 0x0005f0000800003f */
[----:B------:R-:W-:Y:S05]  /*1340*/  @!P1 BRA `(.L_x_20) ;  /* 0x0000000000049947 */ /* 0x000fea0003800000 */
[----:B------:R-:W-:Y:S01]  /*1350*/  BPT.TRAP 0x1 ;  /* 0x000000040000795c */ /* 0x000fe20000300000 */
.L_x_20:
[----:B------:R-:W-:Y:S01]  /*1360*/  IMAD R10, R5, 0x6000, R10 ;  /* 0x00006000050a7824 */ /* 0x000fe200078e020a */
[----:B------:R-:W-:Y:S01]  /*1370*/  R2UR UR17, R3 ;  /* 0x00000000031172ca */ /* 0x000fe200000e0000 */
[----:B------:R-:W-:Y:S01]  /*1380*/  ULDC.64 UR4, c[0x0][0x198] ;  /* 0x0000660000047ab9 */ /* 0x000fe20000000a00 */
[----:B------:R-:W-:Y:S01]  /*1390*/  R2UR UR19, R8 ;  /* 0x00000000081372ca */ /* 0x000fe200000e0000 */
        /* <DEDUP_REMOVED lines=11> */
[C---:B------:R-:W-:Y:S01]  /*1450*/  ISETP.NE.AND P1, PT, R5.reuse, 0x4, PT ;  /* 0x000000040500780c */ /* 0x040fe20003f25270 */
[----:B------:R-:W-:Y:S01]  /*1460*/  USHF.L.U32 UR19, UR19, 0x7, URZ ;  /* 0x0000000713137899 */ /* 0x000fe2000800063f */
[----:B------:R-:W-:Y:S01]  /*1470*/  VIADD R8, R8, 0x1 ;  /* 0x0000000108087836 */ /* 0x000fe20000000000 */
[----:B------:R-:W-:Y:S01]  /*1480*/  UIADD3 UR16, UR32, 0x3000, URZ ;  /* 0x0000300020107890 */ /* 0x000fe2000fffe03f */
[----:B-12---:R-:W-:Y:S01]  /*1490*/  SEL R3, RZ, 0x1, P1 ;  /* 0x00000001ff037807 */ /* 0x006fe20000800000 */
[----:B------:R-:W-:Y:S01]  /*14a0*/  UIADD3 UR8, UR32, 0x5000, URZ ;  /* 0x0000500020087890 */ /* 0x000fe2000fffe03f */
[----:B------:R-:W-:Y:S01]  /*14b0*/  SEL R5, R5, RZ, P1 ;  /* 0x000000ff05057207 */ /* 0x000fe20000800000 */
[----:B------:R-:W-:Y:S01]  /*14c0*/  UIADD3 UR32, UR32, 0x7000, URZ ;  /* 0x0000700020207890 */ /* 0x000fe2000fffe03f */
[----:B------:R-:W-:Y:S01]  /*14d0*/  LOP3.LUT R4, R4, R3, RZ, 0x3c, !PT ;  /* 0x0000000304047212 */ /* 0x000fe200078e3cff */
        /* <DEDUP_REMOVED lines=8> */
[----:B------:R3:W-:Y:S01]  /*1560*/  UTMALDG.4D [UR8], [UR4], desc[UR6] ;  /* 0x00000608040075b4 */ /* 0x0007e20008019000 */
[----:B------:R3:W-:Y:S02]  /*1570*/  UTMALDG.4D [UR32], [UR4], desc[UR6] ;  /* 0x00000620040075b4 */ /* 0x0007e40008019000 */
[----:B---3--:R-:W-:Y:S01]  /*1580*/  NOP ;  /* 0x0000000000007918 */ /* 0x008fe20000000000 */
.L_x_16:
[----:B------:R-:W-:-:S07]  /*1590*/  IADD3 R7, R7, -0x4, RZ ;  /* 0xfffffffc07077810 */ /* 0x000fce0007ffe0ff */
.L_x_10:
[----:B------:R-:W-:Y:S05]  /*15a0*/  BSYNC B0 ;  /* 0x0000000000007941 */ /* 0x000fea0003800000 */
.L_x_9:
[----:B-12---:R-:W1:Y:S01]  /*15b0*/  S2R R3, SR_CgaCtaId ;  /* 0x0000000000037919 */ /* 0x006e620000008800 */
[----:B------:R-:W-:Y:S02]  /*15c0*/  MOV R2, 0x400 ;  /* 0x0000040000027802 */ /* 0x000fe40000000f00 */
[----:B------:R-:W-:Y:S02]  /*15d0*/  SHF.L.U32 R89, RZ, 0x1f, RZ ;  /* 0x0000001fff597819 */ /* 0x000fe400000006ff */
[----:B-1----:R-:W-:-:S04]  /*15e0*/  LEA R2, R3, R2, 0x18 ;  /* 0x0000000203027211 */ /* 0x002fc800078ec0ff */
[----:B------:R-:W1:Y:S02]  /*15f0*/  SYNCS.PHASECHK.TRANS64.TRYWAIT P1, [R2+URZ+0x1b040], R89 ;  /* 0x01b04059020075a7 */ /* 0x000e64000802017f */
[----:B-1----:R-:W-:Y:S05]  /*1600*/  @!P1 BRA `(.L_x_21) ;  /* 0x000000b400e09947 */ /* 0x002fea0003800000 */
.L_x_79:
[----:B------:R-:W2:Y:S01]  /*1610*/  SYNCS.PHASECHK.TRANS64.TRYWAIT P1, [R2+URZ+0x1b000], R89 ;  /* 0x01b00059020075a7 */ /* 0x000ea2000802017f */
[----:B------:R-:W-:-:S04]  /*1620*/  SHF.R.S32.HI R3, RZ, 0x1f, R0 ;  /* 0x0000001fff037819 */ /* 0x000fc80000011400 */
[----:B------:R-:W-:-:S04]  /*1630*/  LEA.HI R3, R3, R0, RZ, 0x2 ;  /* 0x0000000003037211 */ /* 0x000fc800078f10ff */
[----:B------:R-:W-:-:S05]  /*1640*/  LOP3.LUT R3, R3, 0x7ffffffc, RZ, 0xc0, !PT ;  /* 0x7ffffffc03037812 */ /* 0x000fca00078ec0ff */
[----:B------:R-:W-:Y:S01]  /*1650*/  IMAD.IADD R10, R0, 0x1, -R3 ;  /* 0x00000001000a7824 */ /* 0x000fe200078e0a03 */
[----:B------:R-:W-:-:S03]  /*1660*/  MOV R3, RZ ;  /* 0x000000ff00037202 */ /* 0x000fc60000000f00 */
[----:B------:R-:W-:Y:S01]  /*1670*/  IMAD.SHL.U32 R10, R10, 0x2, RZ ;  /* 0x000000020a0a7824 */ /* 0x000fe200078e00ff */
[----:B--2---:R-:W-:Y:S06]  /*1680*/  @!P1 BRA `(.L_x_22) ;  /* 0x000000b400d49947 */ /* 0x004fec0003800000 */
.L_x_80:
[----:B------:R-:W-:Y:S05]  /*1690*/  WARPSYNC.ALL ;  /* 0x0000000000007948 */ /* 0x000fea0003800000 */
[C---:B------:R-:W-:Y:S01]  /*16a0*/  R2UR UR23, R2.reuse ;  /* 0x00000000021772ca */ /* 0x040fe200000e0000 */
[----:B------:R-:W-:Y:S01]  /*16b0*/  WARPGROUP.ARRIVE ;  /* 0x00000000000079c5 */ /* 0x000fe20000000000 */
[----:B------:R-:W-:Y:S01]  /*16c0*/  R2UR UR4, R2 ;  /* 0x00000000020472ca */ /* 0x000fe200000e0000 */
[----:B------:R-:W-:Y:S01]  /*16d0*/  UMOV UR57, 0x80000020 ;  /* 0x8000002000397882 */ /* 0x000fe20000000000 */
[----:B------:R-:W-:Y:S01]  /*16e0*/  UMOV UR31, 0x80000020 ;  /* 0x80000020001f7882 */ /* 0x000fe20000000000 */
[----:B------:R-:W-:Y:S01]  /*16f0*/  UMOV UR29, UR57 ;  /* 0x00000039001d7c82 */ /* 0x000fe20008000000 */
[----:B------:R-:W-:Y:S01]  /*1700*/  UMOV UR53, 0x80000020 ;  /* 0x8000002000357882 */ /* 0x000fe20000000000 */
[----:B------:R-:W-:Y:S01]  /*1710*/  UMOV UR55, 0x80000020 ;  /* 0x8000002000377882 */ /* 0x000fe20000000000 */
[----:B------:R-:W-:Y:S01]  /*1720*/  UMOV UR49, 0x80000020 ;  /* 0x8000002000317882 */ /* 0x000fe20000000000 */
[----:B------:R-:W-:Y:S01]  /*1730*/  UMOV UR51, 0x80000020 ;  /* 0x8000002000337882 */ /* 0x000fe20000000000 */
[----:B------:R-:W-:Y:S01]  /*1740*/  UMOV UR45, 0x80000020 ;  /* 0x80000020002d7882 */ /* 0x000fe20000000000 */
[----:B------:R-:W-:Y:S01]  /*1750*/  UMOV UR47, 0x80000020 ;  /* 0x80000020002f7882 */ /* 0x000fe20000000000 */
[----:B------:R-:W-:Y:S01]  /*1760*/  UMOV UR41, 0x80000020 ;  /* 0x8000002000297882 */ /* 0x000fe20000000000 */
[----:B------:R-:W-:Y:S01]  /*1770*/  UIADD3 UR23, UR23, 0x3000, URZ ;  /* 0x0000300017177890 */ /* 0x000fe2000fffe03f */
[C---:B------:R-:W-:Y:S01]  /*1780*/  VIADD R12, R10.reuse, 0x8 ;  /* 0x000000080a0c7836 */ /* 0x040fe20000000000 */
[----:B------:R-:W-:Y:S01]  /*1790*/  USHF.R.U32.HI UR4, URZ, 0x4, UR4 ;  /* 0x000000043f047899 */ /* 0x000fe20008011604 */
[C---:B------:R-:W-:Y:S01]  /*17a0*/  IADD3 R11, R10.reuse, 0x1, RZ ;  /* 0x000000010a0b7810 */ /* 0x040fe20007ffe0ff */
[----:B------:R-:W-:Y:S01]  /*17b0*/  USHF.R.U32.HI UR23, URZ, 0x4, UR23 ;  /* 0x000000043f177899 */ /* 0x000fe20008011617 */
[----:B------:R-:W-:Y:S01]  /*17c0*/  VIADD R18, R10, 0x58 ;  /* 0x000000580a127836 */ /* 0x000fe20000000000 */
[----:B------:R-:W-:-:S02]  /*17d0*/  ULOP3.LUT UR4, UR4, 0x3fff, URZ, 0xc0, !UPT ;  /* 0x00003fff04047892 */ /* 0x000fc4000f8ec03f */
[----:B------:R-:W-:Y:S02]  /*17e0*/  ULOP3.LUT UR23, UR23, 0x3fff, URZ, 0xc0, !UPT ;  /* 0x00003fff17177892 */ /* 0x000fe4000f8ec03f */
[----:B------:R-:W-:Y:S02]  /*17f0*/  ULOP3.LUT UR56, UR4, 0x10000, URZ, 0xfc, !UPT ;  /* 0x0001000004387892 */ /* 0x000fe4000f8efc3f */
[----:B------:R-:W-:Y:S02]  /*1800*/  ULOP3.LUT UR30, UR23, 0x10000, URZ, 0xfc, !UPT ;  /* 0x00010000171e7892 */ /* 0x000fe4000f8efc3f */
[----:B------:R-:W-:Y:S02]  /*1810*/  UIADD3 UR52, UR56, 0x2, URZ ;  /* 0x0000000238347890 */ /* 0x000fe4000fffe03f */
[----:B------:R-:W-:Y:S01]  /*1820*/  UIADD3 UR54, UR30, 0x2, URZ ;  /* 0x000000021e367890 */ /* 0x000fe2000fffe03f */
[----:B------:R-:W-:Y:S01]  /*1830*/  UMOV UR28, UR56 ;  /* 0x00000038001c7c82 */ /* 0x000fe20008000000 */
[----:B------:R-:W-:-:S03]  /*1840*/  UIADD3 UR48, UR56, 0x100, URZ ;  /* 0x0000010038307890 */ /* 0x000fc6000fffe03f */
[----:B------:R-:W-:Y:S01]  /*1850*/  HGMMA.64x128x16.F32.BF16 R24, gdesc[UR28], RZ, !UPT, gsb0 ;  /* 0x01e000001c1879f0 */ /* 0x000fe2000c0018ff */
[----:B------:R-:W-:Y:S02]  /*1860*/  UIADD3 UR50, UR30, 0x200, URZ ;  /* 0x000002001e327890 */ /* 0x000fe4000fffe03f */
[----:B------:R-:W-:Y:S02]  /*1870*/  UIADD3 UR44, UR56, 0x102, URZ ;  /* 0x00000102382c7890 */ /* 0x000fe4000fffe03f */
[----:B------:R-:W-:Y:S02]  /*1880*/  UIADD3 UR46, UR30, 0x202, URZ ;  /* 0x000002021e2e7890 */ /* 0x000fe4000fffe03f */
[----:B------:R-:W-:Y:S02]  /*1890*/  UIADD3 UR40, UR56, 0x200, URZ ;  /* 0x0000020038287890 */ /* 0x000fe4000fffe03f */
[----:B------:R-:W-:Y:S01]  /*18a0*/  UIADD3 UR42, UR30, 0x400, URZ ;  /* 0x000004001e2a7890 */ /* 0x000fe2000fffe03f */
[----:B------:R-:W-:Y:S01]  /*18b0*/  UMOV UR43, 0x80000020 ;  /* 0x80000020002b7882 */ /* 0x000fe20000000000 */
[----:B------:R-:W-:-:S02]  /*18c0*/  UIADD3 UR4, UR56, 0x202, URZ ;  /* 0x0000020238047890 */ /* 0x000fc4000fffe03f */
[----:B------:R-:W-:Y:S01]  /*18d0*/  UIADD3 UR6, UR30, 0x402, URZ ;  /* 0x000004021e067890 */ /* 0x000fe2000fffe03f */
[----:B------:R-:W-:Y:S01]  /*18e0*/  UMOV UR5, 0x80000020 ;  /* 0x8000002000057882 */ /* 0x000fe20000000000 */
[----:B------:R-:W-:Y:S01]  /*18f0*/  UMOV UR7, 0x80000020 ;  /* 0x8000002000077882 */ /* 0x000fe20000000000 */
[----:B------:R-:W-:Y:S01]  /*1900*/  ULDC UR11, c[0x0][0x604] ;  /* 0x00018100000b7ab9 */ /* 0x000fe20000000800 */
        /* <DEDUP_REMOVED lines=27> */
[----:B------:R-:W-:-:S02]  /*1ac0*/  WARPGROUP.DEPBAR.LE gsb0, 0x0 ;  /* 0x00008000000079c5 */ /* 0x000fc40000010000 */
[----:B------:R-:W-:-:S06]  /*1ad0*/  WARPGROUP.ARRIVE ;  /* 0x00000000000079c5 */ /* 0x000fcc0000000000 */
[----:B------:R-:W-:Y:S03]  /*1ae0*/  HGMMA.64x128x16.F32.BF16 R24, gdesc[UR52], R24, gsb0 ;  /* 0x01e00000341879f0 */ /* 0x000fe60008001818 */
[----:B------:R-:W-:Y:S02]  /*1af0*/  WARPGROUP.DEPBAR.LE gsb0, 0x0 ;  /* 0x00008000000079c5 */ /* 0x000fe40000010000 */
[----:B------:R-:W-:-:S07]  /*1b00*/  WARPGROUP.ARRIVE ;  /* 0x00000000000079c5 */ /* 0x000fce0000000000 */
[----:B------:R-:W-:Y:S03]  /*1b10*/  HGMMA.64x128x16.F32.BF16 R24, gdesc[UR48], R24, gsb0 ;  /* 0x01e00000301879f0 */ /* 0x000fe60008001818 */
[----:B------:R-:W-:Y:S02]  /*1b20*/  WARPGROUP.DEPBAR.LE gsb0, 0x0 ;  /* 0x00008000000079c5 */ /* 0x000fe40000010000 */
[----:B------:R-:W-:-:S07]  /*1b30*/  WARPGROUP.ARRIVE ;  /* 0x00000000000079c5 */ /* 0x000fce0000000000 */
[----:B------:R-:W-:Y:S03]  /*1b40*/  HGMMA.64x128x16.F32.BF16 R24, gdesc[UR44], R24, gsb0 ;  /* 0x01e000002c1879f0 */ /* 0x000fe60008001818 */
[----:B------:R-:W-:Y:S02]  /*1b50*/  WARPGROUP.DEPBAR.LE gsb0, 0x0 ;  /* 0x00008000000079c5 */ /* 0x000fe40000010000 */
[----:B------:R-:W-:-:S07]  /*1b60*/  WARPGROUP.ARRIVE ;  /* 0x00000000000079c5 */ /* 0x000fce0000000000 */
[----:B------:R-:W-:Y:S01]  /*1b70*/  HGMMA.64x128x16.F32.BF16 R24, gdesc[UR40], R24, gsb0 ;  /* 0x01e00000281879f0 */ /* 0x000fe20008001818 */
[----:B------:R-:W-:Y:S01]  /*1b80*/  ULDC UR42, c[0x0][0x604] ;  /* 0x00018100002a7ab9 */ /* 0x000fe20000000800 */
[----:B------:R-:W-:Y:S01]  /*1b90*/  ULDC UR43, c[0x0][0x604] ;  /* 0x00018100002b7ab9 */ /* 0x000fe20000000800 */
[----:B------:R-:W-:Y:S02]  /*1ba0*/  WARPGROUP.DEPBAR.LE gsb0, 0x0 ;  /* 0x00008000000079c5 */ /* 0x000fe40000010000 */
[----:B------:R-:W-:-:S07]  /*1bb0*/  WARPGROUP.ARRIVE ;  /* 0x00000000000079c5 */ /* 0x000fce0000000000 */
[----:B------:R-:W-:Y:S01]  /*1bc0*/  HGMMA.64x128x16.F32.BF16 R24, gdesc[UR4], R24, gsb0 ;  /* 0x01e00000041879f0 */ /* 0x000fe20008001818 */
[----:B------:R-:W-:Y:S01]  /*1bd0*/  ULDC UR6, c[0x0][0x28c] ;  /* 0x0000a30000067ab9 */ /* 0x000fe20000000800 */
[----:B------:R-:W-:Y:S01]  /*1be0*/  ULDC UR7, c[0x0][0x28c] ;  /* 0x0000a30000077ab9 */ /* 0x000fe20000000800 */
[----:B------:R-:W-:Y:S01]  /*1bf0*/  ISETP.GE.AND P6, PT, R11, UR6, PT ;  /* 0x000000060b007c0c */ /* 0x000fe2000bfc6270 */
[----:B------:R-:W-:Y:S01]  /*1c00*/  ULDC UR6, c[0x0][0x28c] ;  /* 0x0000a30000067ab9 */ /* 0x000fe20000000800 */
[----:B------:R-:W-:Y:S01]  /*1c10*/  ISETP.GE.AND P1, PT, R12, UR7, PT ;  /* 0x000000070c007c0c */ /* 0x000fe2000bf26270 */
[C---:B------:R-:W-:Y:S01]  /*1c20*/  VIADD R12, R10.reuse, 0x10 ;  /* 0x000000100a0c7836 */ /* 0x040fe20000000000 */
[----:B------:R-:W-:Y:S01]  /*1c30*/  IADD3 R11, R10, 0x9, RZ ;  /* 0x000000090a0b7810 */ /* 0x000fe20007ffe0ff */
[----:B------:R-:W-:-:S03]  /*1c40*/  ULDC UR7, c[0x0][0x28c] ;  /* 0x0000a30000077ab9 */ /* 0x000fc60000000800 */
        /* <DEDUP_REMOVED lines=8> */
[----:B------:R-:W-:Y:S02]  /*1cd0*/  IADD3 R11, R10, 0x19, RZ ;  /* 0x000000190a0b7810 */ /* 0x000fe40007ffe0ff */
[----:B------:R-:W-:Y:S01]  /*1ce0*/  ISETP.GE.AND P5, PT, R12, UR7, PT ;  /* 0x000000070c007c0c */ /* 0x000fe2000bfa6270 */
[----:B------:R-:W-:Y:S01]  /*1cf0*/  VIADD R12, R10, 0x20 ;  /* 0x000000200a0c7836 */ /* 0x000fe20000000000 */
[----:B------:R-:W-:Y:S01]  /*1d00*/  ULDC UR7, c[0x0][0x28c] ;  /* 0x0000a30000077ab9 */ /* 0x000fe20000000800 */
[----:B------:R-:W-:Y:S02]  /*1d10*/  WARPGROUP.DEPBAR.LE gsb0, 0x0 ;  /* 0x00008000000079c5 */ /* 0x000fe40000010000 */
[----:B------:R-:W-:Y:S02]  /*1d20*/  FSEL R25, R25, -INF , !P6 ;  /* 0xff80000019197808 */ /* 0x000fe40007000000 */
[----:B------:R-:W-:-:S02]  /*1d30*/  FSEL R27, R27, -INF , !P6 ;  /* 0xff8000001b1b7808 */ /* 0x000fc40007000000 */
[----:B------:R-:W-:Y:S01]  /*1d40*/  ISETP.GE.AND P6, PT, R11, UR6, PT ;  /* 0x000000060b007c0c */ /* 0x000fe2000bfc6270 */
[----:B------:R-:W-:Y:S01]  /*1d50*/  ULDC UR6, c[0x0][0x28c] ;  /* 0x0000a30000067ab9 */ /* 0x000fe20000000800 */
[----:B------:R-:W-:Y:S02]  /*1d60*/  FSEL R28, R28, -INF , !P1 ;  /* 0xff8000001c1c7808 */ /* 0x000fe40004800000 */
[----:B------:R-:W-:Y:S02]  /*1d70*/  FSEL R11, R30, -INF , !P1 ;  /* 0xff8000001e0b7808 */ /* 0x000fe40004800000 */
[----:B------:R-:W-:Y:S01]  /*1d80*/  ISETP.GE.AND P1, PT, R12, UR6, PT ;  /* 0x000000060c007c0c */ /* 0x000fe2000bf26270 */
[----:B------:R-:W-:Y:S01]  /*1d90*/  ULDC UR6, c[0x0][0x28c] ;  /* 0x0000a30000067ab9 */ /* 0x000fe20000000800 */
[----:B------:R-:W-:Y:S02]  /*1da0*/  IADD3 R12, R10, 0x21, RZ ;  /* 0x000000210a0c7810 */ /* 0x000fe40007ffe0ff */
[----:B------:R-:W-:-:S02]  /*1db0*/  FSEL R29, R29, -INF , !P2 ;  /* 0xff8000001d1d7808 */ /* 0x000fc40005000000 */
[----:B------:R-:W-:Y:S02]  /*1dc0*/  FSEL R13, R31, -INF , !P2 ;  /* 0xff8000001f0d7808 */ /* 0x000fe40005000000 */
[----:B------:R-:W-:Y:S01]  /*1dd0*/  ISETP.GE.AND P2, PT, R12, UR6, PT ;  /* 0x000000060c007c0c */ /* 0x000fe2000bf46270 */
[----:B------:R-:W-:Y:S01]  /*1de0*/  VIADD R12, R10, 0x28 ;  /* 0x000000280a0c7836 */ /* 0x000fe20000000000 */
[----:B------:R-:W-:Y:S01]  /*1df0*/  ULDC UR6, c[0x0][0x28c] ;  /* 0x0000a30000067ab9 */ /* 0x000fe20000000800 */
[----:B------:R-:W-:Y:S02]  /*1e00*/  FSEL R32, R32, -INF , !P3 ;  /* 0xff80000020207808 */ /* 0x000fe40005800000 */
[----:B------:R-:W-:Y:S02]  /*1e10*/  FSEL R34, R34, -INF , !P3 ;  /* 0xff80000022227808 */ /* 0x000fe40005800000 */
[----:B------:R-:W-:Y:S01]  /*1e20*/  ISETP.GE.AND P3, PT, R12, UR6, PT ;  /* 0x000000060c007c0c */ /* 0x000fe2000bf66270 */
[----:B------:R-:W-:Y:S01]  /*1e30*/  ULDC UR6, c[0x0][0x28c] ;  /* 0x0000a30000067ab9 */ /* 0x000fe20000000800 */
[----:B------:R-:W-:-:S02]  /*1e40*/  IADD3 R12, R10, 0x29, RZ ;  /* 0x000000290a0c7810 */ /* 0x000fc40007ffe0ff */
[----:B------:R-:W-:Y:S02]  /*1e50*/  FSEL R33, R33, -INF , !P4 ;  /* 0xff80000021217808 */ /* 0x000fe40006000000 */
        /* <DEDUP_REMOVED lines=48> */
[----:B------:R-:W-:-:S02]  /*2160*/  FSEL R53, R53, -INF , !P2 ;  /* 0xff80000035357808 */ /* 0x000fc40005000000 */
[----:B------:R-:W-:Y:S02]  /*2170*/  FSEL R22, R55, -INF , !P2 ;  /* 0xff80000037167808 */ /* 0x000fe40005000000 */
[C---:B------:R-:W-:Y:S01]  /*2180*/  ISETP.GE.AND P2, PT, R10.reuse, UR6, PT ;  /* 0x000000060a007c0c */ /* 0x040fe2000bf46270 */
[----:B------:R-:W-:Y:S01]  /*2190*/  ULDC UR6, c[0x0][0x28c] ;  /* 0x0000a30000067ab9 */ /* 0x000fe20000000800 */
[----:B------:R-:W-:Y:S02]  /*21a0*/  IADD3 R12, R10, 0x51, RZ ;  /* 0x000000510a0c7810 */ /* 0x000fe40007ffe0ff */
[----:B------:R-:W-:Y:S02]  /*21b0*/  FSEL R40, R24, -INF , !P2 ;  /* 0xff80000018287808 */ /* 0x000fe40005000000 */
[----:B------:R-:W-:Y:S01]  /*21c0*/  FSEL R14, R26, -INF , !P2 ;  /* 0xff8000001a0e7808 */ /* 0x000fe20005000000 */
[----:B------:R-:W-:Y:S01]  /*21d0*/  VIADD R26, R10, 0x60 ;  /* 0x000000600a1a7836 */ /* 0x000fe20000000000 */
[----:B------:R-:W-:-:S02]  /*21e0*/  FSEL R31, R56, -INF , !P3 ;  /* 0xff800000381f7808 */ /* 0x000fc40005800000 */
[----:B------:R-:W-:Y:S02]  /*21f0*/  FSEL R58, R58, -INF , !P3 ;  /* 0xff8000003a3a7808 */ /* 0x000fe40005800000 */
[----:B------:R-:W-:Y:S01]  /*2200*/  ISETP.GE.AND P3, PT, R12, UR7, PT ;  /* 0x000000070c007c0c */ /* 0x000fe2000bf66270 */
[----:B------:R-:W-:Y:S01]  /*2210*/  ULDC UR7, c[0x0][0x604] ;  /* 0x0001810000077ab9 */ /* 0x000fe20000000800 */
[----:B------:R-:W-:Y:S02]  /*2220*/  FMNMX R19, R40, R25, !PT ;  /* 0x0000001928137209 */ /* 0x000fe40007800000 */
[----:B------:R-:W-:Y:S02]  /*2230*/  FMNMX R12, R14, R27, !PT ;  /* 0x0000001b0e0c7209 */ /* 0x000fe40007800000 */
[----:B------:R-:W-:Y:S01]  /*2240*/  ISETP.GE.AND P2, PT, R18, UR6, PT ;  /* 0x0000000612007c0c */ /* 0x000fe2000bf46270 */
[----:B------:R-:W-:Y:S01]  /*2250*/  ULDC UR6, c[0x0][0x28c] ;  /* 0x0000a30000067ab9 */ /* 0x000fe20000000800 */
[----:B------:R-:W-:-:S02]  /*2260*/  FMNMX R18, R28, R19, !PT ;  /* 0x000000131c127209 */ /* 0x000fc40007800000 */
[----:B------:R-:W-:Y:S02]  /*2270*/  FMNMX R12, R11, R12, !PT ;  /* 0x0000000c0b0c7209 */ /* 0x000fe40007800000 */
[----:B------:R-:W-:Y:S02]  /*2280*/  FMNMX R19, R29, R18, !PT ;  /* 0x000000121d137209 */ /* 0x000fe40007800000 */
[----:B------:R-:W-:Y:S02]  /*2290*/  FMNMX R41, R13, R12, !PT ;  /* 0x0000000c0d297209 */ /* 0x000fe40007800000 */
[----:B------:R-:W-:Y:S02]  /*22a0*/  FMNMX R12, R32, R19, !PT ;  /* 0x00000013200c7209 */ /* 0x000fe40007800000 */
[----:B------:R-:W-:Y:S02]  /*22b0*/  FMNMX R18, R34, R41, !PT ;  /* 0x0000002922127209 */ /* 0x000fe40007800000 */
        /* <DEDUP_REMOVED lines=12> */
[----:B------:R-:W-:-:S02]  /*2380*/  FSEL R42, R57, -INF , !P4 ;  /* 0xff800000392a7808 */ /* 0x000fc40006000000 */
[----:B------:R-:W-:Y:S02]  /*2390*/  FMNMX R19, R45, R12, !PT ;  /* 0x0000000c2d137209 */ /* 0x000fe40007800000 */
[----:B------:R-:W-:Y:S02]  /*23a0*/  FMNMX R57, R47, R18, !PT ;  /* 0x000000122f397209 */ /* 0x000fe40007800000 */
[----:B------:R-:W-:Y:S02]  /*23b0*/  FMNMX R12, R48, R19, !PT ;  /* 0x00000013300c7209 */ /* 0x000fe40007800000 */
[----:B------:R-:W-:Y:S02]  /*23c0*/  IADD3 R24, R10, 0x59, RZ ;  /* 0x000000590a187810 */ /* 0x000fe40007ffe0ff */
[----:B------:R-:W-:Y:S02]  /*23d0*/  FMNMX R18, R50, R57, !PT ;  /* 0x0000003932127209 */ /* 0x000fe40007800000 */
[----:B------:R-:W-:-:S02]  /*23e0*/  FSEL R59, R59, -INF , !P4 ;  /* 0xff8000003b3b7808 */ /* 0x000fc40006000000 */
[----:B------:R-:W-:Y:S02]  /*23f0*/  FMNMX R19, R49, R12, !PT ;  /* 0x0000000c31137209 */ /* 0x000fe40007800000 */
[----:B------:R-:W-:Y:S01]  /*2400*/  ISETP.GE.AND P4, PT, R24, UR6, PT ;  /* 0x0000000618007c0c */ /* 0x000fe2000bf86270 */
[----:B------:R-:W-:Y:S01]  /*2410*/  ULDC UR6, c[0x0][0x28c] ;  /* 0x0000a30000067ab9 */ /* 0x000fe20000000800 */
[----:B------:R-:W-:Y:S02]  /*2420*/  FMNMX R18, R51, R18, !PT ;  /* 0x0000001233127209 */ /* 0x000fe40007800000 */
[----:B------:R-:W-:Y:S02]  /*2430*/  FSEL R60, R60, -INF , !P5 ;  /* 0xff8000003c3c7808 */ /* 0x000fe40006800000 */
[----:B------:R-:W-:Y:S02]  /*2440*/  FSEL R24, R62, -INF , !P5 ;  /* 0xff8000003e187808 */ /* 0x000fe40006800000 */
[----:B------:R-:W-:-:S02]  /*2450*/  IADD3 R54, R10, 0x61, RZ ;  /* 0x000000610a367810 */ /* 0x000fc40007ffe0ff */
[----:B------:R-:W-:Y:S01]  /*2460*/  ISETP.GE.AND P5, PT, R26, UR6, PT ;  /* 0x000000061a007c0c */ /* 0x000fe2000bfa6270 */
[----:B------:R-:W-:Y:S01]  /*2470*/  ULDC UR6, c[0x0][0x28c] ;  /* 0x0000a30000067ab9 */ /* 0x000fe20000000800 */
[----:B------:R-:W-:Y:S02]  /*2480*/  FMNMX R12, R52, R19, !PT ;  /* 0x00000013340c7209 */ /* 0x000fe40007800000 */
[----:B------:R-:W-:Y:S01]  /*2490*/  FMNMX R19, R21, R18, !PT ;  /* 0x0000001215137209 */ /* 0x000fe20007800000 */
[----:B------:R-:W-:Y:S01]  /*24a0*/  VIADD R18, R10, 0x70 ;  /* 0x000000700a127836 */ /* 0x000fe20000000000 */
[----:B------:R-:W-:Y:S02]  /*24b0*/  FSEL R43, R61, -INF , !P6 ;  /* 0xff8000003d2b7808 */ /* 0x000fe40007000000 */
[----:B------:R-:W-:Y:S02]  /*24c0*/  FSEL R26, R63, -INF , !P6 ;  /* 0xff8000003f1a7808 */ /* 0x000fe40007000000 */
[----:B------:R-:W-:Y:S01]  /*24d0*/  ISETP.GE.AND P6, PT, R54, UR6, PT ;  /* 0x0000000636007c0c */ /* 0x000fe2000bfc6270 */
[----:B------:R-:W-:Y:S01]  /*24e0*/  VIADD R54, R10, 0x68 ;  /* 0x000000680a367836 */ /* 0x000fe20000000000 */
[----:B------:R-:W-:Y:S01]  /*24f0*/  FMNMX R12, R53, R12, !PT ;  /* 0x0000000c350c7209 */ /* 0x000fe20007800000 */
[----:B------:R-:W-:Y:S01]  /*2500*/  ULDC UR6, c[0x0][0x28c] ;  /* 0x0000a30000067ab9 */ /* 0x000fe20000000800 */
[----:B------:R-:W-:-:S02]  /*2510*/  FMNMX R19, R22, R19, !PT ;  /* 0x0000001316137209 */ /* 0x000fc40007800000 */
[----:B------:R-:W-:Y:S02]  /*2520*/  FSEL R55, R64, -INF , !P1 ;  /* 0xff80000040377808 */ /* 0x000fe40004800000 */
[----:B------:R-:W-:Y:S02]  /*2530*/  FSEL R41, R66, -INF , !P1 ;  /* 0xff80000042297808 */ /* 0x000fe40004800000 */
[----:B------:R-:W-:Y:S02]  /*2540*/  IADD3 R57, R10, 0x69, RZ ;  /* 0x000000690a397810 */ /* 0x000fe40007ffe0ff */
[----:B------:R-:W-:Y:S02]  /*2550*/  FMNMX R61, R31, R12, !PT ;  /* 0x0000000c1f3d7209 */ /* 0x000fe40007800000 */
[----:B------:R-:W-:Y:S01]  /*2560*/  ISETP.GE.AND P1, PT, R54, UR6, PT ;  /* 0x0000000636007c0c */ /* 0x000fe2000bf26270 */
[----:B------:R-:W-:Y:S01]  /*2570*/  ULDC UR6, c[0x0][0x28c] ;  /* 0x0000a30000067ab9 */ /* 0x000fe20000000800 */
[----:B------:R-:W-:-:S02]  /*2580*/  FMNMX R12, R58, R19, !PT ;  /* 0x000000133a0c7209 */ /* 0x000fc40007800000 */
[----:B------:R-:W-:Y:S02]  /*2590*/  FSEL R54, R65, -INF , !P3 ;  /* 0xff80000041367808 */ /* 0x000fe40005800000 */
[----:B------:R-:W-:Y:S02]  /*25a0*/  FSEL R56, R67, -INF , !P3 ;  /* 0xff80000043387808 */ /* 0x000fe40005800000 */
[----:B------:R-:W-:Y:S01]  /*25b0*/  ISETP.GE.AND P3, PT, R57, UR6, PT ;  /* 0x0000000639007c0c */ /* 0x000fe2000bf66270 */
[----:B------:R-:W-:Y:S01]  /*25c0*/  ULDC UR6, c[0x0][0x28c] ;  /* 0x0000a30000067ab9 */ /* 0x000fe20000000800 */
[----:B------:R-:W-:Y:S02]  /*25d0*/  FMNMX R61, R42, R61, !PT ;  /* 0x0000003d2a3d7209 */ /* 0x000fe40007800000 */
[----:B------:R-:W-:Y:S02]  /*25e0*/  FMNMX R19, R59, R12, !PT ;  /* 0x0000000c3b137209 */ /* 0x000fe40007800000 */
[----:B------:R-:W-:Y:S01]  /*25f0*/  FSEL R68, R68, -INF , !P2 ;  /* 0xff80000044447808 */ /* 0x000fe20005000000 */
[----:B------:R-:W3:Y:S01]  /*2600*/  LDC R12, c[0x0][0x28c] ;  /* 0x0000a300ff0c7b82 */ /* 0x000ee20000000800 */
[----:B------:R-:W-:-:S02]  /*2610*/  FSEL R57, R70, -INF , !P2 ;  /* 0xff80000046397808 */ /* 0x000fc40005000000 */
[----:B------:R-:W-:Y:S01]  /*2620*/  ISETP.GE.AND P2, PT, R18, UR6, PT ;  /* 0x0000000612007c0c */ /* 0x000fe2000bf46270 */
[----:B------:R-:W-:Y:S01]  /*2630*/  ULDC UR6, c[0x0][0x28c] ;  /* 0x0000a30000067ab9 */ /* 0x000fe20000000800 */
[----:B------:R-:W-:Y:S02]  /*2640*/  FMNMX R18, R60, R61, !PT ;  /* 0x0000003d3c127209 */ /* 0x000fe40007800000 */
[----:B------:R-:W-:Y:S02]  /*2650*/  FMNMX R19, R24, R19, !PT ;  /* 0x0000001318137209 */ /* 0x000fe40007800000 */
[----:B------:R-:W-:Y:S02]  /*2660*/  FMNMX R18, R43, R18, !PT ;  /* 0x000000122b127209 */ /* 0x000fe40007800000 */
[----:B------:R-:W-:Y:S02]  /*2670*/  FMNMX R62, R26, R19, !PT ;  /* 0x000000131a3e7209 */ /* 0x000fe40007800000 */
[----:B------:R-:W-:-:S02]  /*2680*/  IADD3 R63, R10, 0x71, RZ ;  /* 0x000000710a3f7810 */ /* 0x000fc40007ffe0ff */
[----:B------:R-:W-:Y:S02]  /*2690*/  FMNMX R19, R55, R18, !PT ;  /* 0x0000001237137209 */ /* 0x000fe40007800000 */
[----:B------:R-:W-:Y:S01]  /*26a0*/  FMNMX R61, R41, R62, !PT ;  /* 0x0000003e293d7209 */ /* 0x000fe20007800000 */
[----:B------:R-:W-:Y:S01]  /*26b0*/  VIADD R62, R10, 0x78 ;  /* 0x000000780a3e7836 */ /* 0x000fe20000000000 */
[----:B------:R-:W-:Y:S02]  /*26c0*/  FSEL R97, R69, -INF , !P4 ;  /* 0xff80000045617808 */ /* 0x000fe40006000000 */
[----:B------:R-:W-:Y:S02]  /*26d0*/  FSEL R88, R71, -INF , !P4 ;  /* 0xff80000047587808 */ /* 0x000fe40006000000 */
[----:B------:R-:W-:Y:S01]  /*26e0*/  ISETP.GE.AND P4, PT, R63, UR6, PT ;  /* 0x000000063f007c0c */ /* 0x000fe2000bf86270 */
[----:B------:R-:W-:Y:S01]  /*26f0*/  ULDC UR6, c[0x0][0x28c] ;  /* 0x0000a30000067ab9 */ /* 0x000fe20000000800 */
[----:B------:R-:W-:-:S02]  /*2700*/  FMNMX R19, R54, R19, !PT ;  /* 0x0000001336137209 */ /* 0x000fc40007800000 */
[----:B------:R-:W-:Y:S02]  /*2710*/  FSEL R71, R72, -INF , !P5 ;  /* 0xff80000048477808 */ /* 0x000fe40006800000 */
[----:B------:R-:W-:Y:S02]  /*2720*/  FSEL R90, R74, -INF , !P5 ;  /* 0xff8000004a5a7808 */ /* 0x000fe40006800000 */
[----:B------:R-:W-:Y:S02]  /*2730*/  FMNMX R18, R56, R61, !PT ;  /* 0x0000003d38127209 */ /* 0x000fe40007800000 */
[----:B------:R-:W-:Y:S01]  /*2740*/  ISETP.GE.AND P5, PT, R62, UR6, PT ;  /* 0x000000063e007c0c */ /* 0x000fe2000bfa6270 */
[----:B------:R-:W-:Y:S01]  /*2750*/  ULDC UR6, c[0x0][0x604] ;  /* 0x0001810000067ab9 */ /* 0x000fe20000000800 */
[----:B------:R-:W-:Y:S02]  /*2760*/  FMNMX R62, R68, R19, !PT ;  /* 0x00000013443e7209 */ /* 0x000fe40007800000 */
[----:B------:R-:W-:-:S02]  /*2770*/  FMNMX R61, R57, R18, !PT ;  /* 0x00000012393d7209 */ /* 0x000fc40007800000 */
[----:B------:R-:W-:Y:S02]  /*2780*/  IADD3 R19, R10, 0x79, RZ ;  /* 0x000000790a137810 */ /* 0x000fe40007ffe0ff */
[----:B------:R-:W-:Y:S02]  /*2790*/  FMNMX R62, R97, R62, !PT ;  /* 0x0000003e613e7209 */ /* 0x000fe40007800000 */
[----:B------:R-:W-:Y:S02]  /*27a0*/  FSEL R74, R73, -INF , !P6 ;  /* 0xff800000494a7808 */ /* 0x000fe40007000000 */
[----:B------:R-:W-:Y:S02]  /*27b0*/  FSEL R91, R75, -INF , !P6 ;  /* 0xff8000004b5b7808 */ /* 0x000fe40007000000 */
[----:B------:R-:W-:Y:S02]  /*27c0*/  FMNMX R61, R88, R61, !PT ;  /* 0x0000003d583d7209 */ /* 0x000fe40007800000 */
[----:B---3--:R-:W-:-:S02]  /*27d0*/  ISETP.GE.AND P6, PT, R19, R12, PT ;  /* 0x0000000c1300720c */ /* 0x008fc40003fc6270 */
[----:B------:R-:W-:Y:S02]  /*27e0*/  FMNMX R19, R71, R62, !PT ;  /* 0x0000003e47137209 */ /* 0x000fe40007800000 */
[----:B------:R-:W-:Y:S02]  /*27f0*/  FMNMX R18, R90, R61, !PT ;  /* 0x0000003d5a127209 */ /* 0x000fe40007800000 */
[----:B------:R-:W-:Y:S02]  /*2800*/  FSEL R98, R76, -INF , !P1 ;  /* 0xff8000004c627808 */ /* 0x000fe40004800000 */
[----:B------:R-:W-:Y:S02]  /*2810*/  FMNMX R19, R74, R19, !PT ;  /* 0x000000134a137209 */ /* 0x000fe40007800000 */
[----:B------:R-:W-:Y:S02]  /*2820*/  FSEL R92, R78, -INF , !P1 ;  /* 0xff8000004e5c7808 */ /* 0x000fe40004800000 */
[----:B------:R-:W-:-:S02]  /*2830*/  FMNMX R61, R91, R18, !PT ;  /* 0x000000125b3d7209 */ /* 0x000fc40007800000 */
[----:B------:R-:W-:Y:S02]  /*2840*/  FSEL R78, R77, -INF , !P3 ;  /* 0xff8000004d4e7808 */ /* 0x000fe40005800000 */
        /* <DEDUP_REMOVED lines=17> */
[----:B------:R-:W-:Y:S02]  /*2960*/  FMNMX R62, R96, R61, !PT ;  /* 0x0000003d603e7209 */ /* 0x000fe40007800000 */
[----:B------:R-:W-:Y:S02]  /*2970*/  FMNMX R61, R85, R18, !PT ;  /* 0x00000012553d7209 */ /* 0x000fe40007800000 */
[----:B------:R-:W-:-:S03]  /*2980*/  FSEL R87, R87, -INF , !P6 ;  /* 0xff80000057577808 */ /* 0x000fc60007000000 */
[----:B------:R-:W3:Y:S01]  /*2990*/  SHFL.BFLY PT, R18, R61, 0x1, 0x1f ;  /* 0x0c201f003d127f89 */ /* 0x000ee200000e0000 */
[----:B------:R-:W-:-:S05]  /*29a0*/  FMNMX R62, R87, R62, !PT ;  /* 0x0000003e573e7209 */ /* 0x000fca0007800000 */
[----:B------:R-:W4:Y:S01]  /*29b0*/  SHFL.BFLY PT, R19, R62, 0x1, 0x1f ;  /* 0x0c201f003e137f89 */ /* 0x000f2200000e0000 */
[----:B---3--:R-:W-:-:S05]  /*29c0*/  FMNMX R63, R61, R18, !PT ;  /* 0x000000123d3f7209 */ /* 0x008fca0007800000 */
[----:B------:R-:W3:Y:S01]  /*29d0*/  SHFL.BFLY PT, R18, R63, 0x2, 0x1f ;  /* 0x0c401f003f127f89 */ /* 0x000ee200000e0000 */
[----:B----4-:R-:W-:-:S05]  /*29e0*/  FMNMX R64, R62, R19, !PT ;  /* 0x000000133e407209 */ /* 0x010fca0007800000 */
[----:B------:R-:W4:Y:S01]  /*29f0*/  SHFL.BFLY PT, R65, R64, 0x2, 0x1f ;  /* 0x0c401f0040417f89 */ /* 0x000f2200000e0000 */
[----:B---3--:R-:W-:-:S04]  /*2a00*/  FMNMX R19, R63, R18, !PT ;  /* 0x000000123f137209 */ /* 0x008fc80007800000 */
[C---:B------:R-:W-:Y:S02]  /*2a10*/  FSETP.NEU.AND P1, PT, R19.reuse, -INF , PT ;  /* 0xff8000001300780b */ /* 0x040fe40003f2d000 */
[----:B----4-:R-:W-:Y:S02]  /*2a20*/  FMNMX R18, R64, R65, !PT ;  /* 0x0000004140127209 */ /* 0x010fe40007800000 */
[----:B------:R-:W-:Y:S02]  /*2a30*/  FSEL R61, R19, RZ, P1 ;  /* 0x000000ff133d7208 */ /* 0x000fe40000800000 */
[----:B------:R-:W-:-:S03]  /*2a40*/  FSETP.NEU.AND P1, PT, R18, -INF , PT ;  /* 0xff8000001200780b */ /* 0x000fc60003f2d000 */
[----:B------:R-:W-:Y:S01]  /*2a50*/  FMUL R79, R61, UR6 ;  /* 0x000000063d4f7c20 */ /* 0x000fe20008400000 */
[----:B------:R-:W-:-:S03]  /*2a60*/  ULDC UR6, c[0x0][0x604] ;  /* 0x0001810000067ab9 */ /* 0x000fc60000000800 */
[--C-:B------:R-:W-:Y:S01]  /*2a70*/  FFMA R99, R40, UR7, -R79.reuse ;  /* 0x0000000728637c23 */ /* 0x100fe2000800084f */
[--C-:B------:R-:W-:Y:S01]  /*2a80*/  FFMA R40, R32, UR11, -R79.reuse ;  /* 0x0000000b20287c23 */ /* 0x100fe2000800084f */
[----:B------:R-:W-:Y:S01]  /*2a90*/  FSEL R32, R18, RZ, P1 ;  /* 0x000000ff12207208 */ /* 0x000fe20000800000 */
[--C-:B------:R-:W-:Y:S01]  /*2aa0*/  FFMA R72, R30, UR16, -R79.reuse ;  /* 0x000000101e487c23 */ /* 0x100fe2000800084f */
[--C-:B------:R-:W-:Y:S01]  /*2ab0*/  FFMA R30, R81, UR6, -R79.reuse ;  /* 0x00000006511e7c23 */ /* 0x100fe2000800084f */
[----:B------:R-:W-:Y:S01]  /*2ac0*/  ULDC UR6, c[0x0][0x604] ;  /* 0x0001810000067ab9 */ /* 0x000fe20000000800 */
[--C-:B------:R-:W-:Y:S01]  /*2ad0*/  FFMA R25, R25, UR8, -R79.reuse ;  /* 0x0000000819197c23 */ /* 0x100fe2000800084f */
[----:B------:R-:W-:Y:S01]  /*2ae0*/  FMUL R32, R32, UR6 ;  /* 0x0000000620207c20 */ /* 0x000fe20008400000 */
[----:B------:R-:W-:Y:S01]  /*2af0*/  ULDC UR7, c[0x0][0x604] ;  /* 0x0001810000077ab9 */ /* 0x000fe20000000800 */
[--C-:B------:R-:W-:Y:S01]  /*2b00*/  FFMA R77, R33, UR12, -R79.reuse ;  /* 0x0000000c214d7c23 */ /* 0x100fe2000800084f */
[----:B------:R-:W-:Y:S01]  /*2b10*/  ULDC UR8, c[0x0][0x604] ;  /* 0x0001810000087ab9 */ /* 0x000fe20000000800 */
[--C-:B------:R-:W-:Y:S01]  /*2b20*/  FFMA R33, R14, UR7, -R32.reuse ;  /* 0x000000070e217c23 */ /* 0x100fe20008000820 */
[--C-:B------:R-:W-:Y:S01]  /*2b30*/  FFMA R14, R27, UR8, -R32.reuse ;  /* 0x000000081b0e7c23 */ /* 0x100fe20008000820 */
[--C-:B------:R-:W-:Y:S01]  /*2b40*/  FFMA R100, R28, UR9, -R79.reuse ;  /* 0x000000091c647c23 */ /* 0x100fe2000800084f */
[----:B------:R-:W-:Y:S01]  /*2b50*/  ULDC UR9, c[0x0][0x604] ;  /* 0x0001810000097ab9 */ /* 0x000fe20000000800 */
[----:B------:R-:W-:Y:S01]  /*2b60*/  FSETP.GEU.AND P6, PT, R99, -126, PT ;  /* 0xc2fc00006300780b */ /* 0x000fe20003fce000 */
[--C-:B------:R-:W-:Y:S01]  /*2b70*/  FFMA R27, R11, UR9, -R32.reuse ;  /* 0x000000090b1b7c23 */ /* 0x100fe20008000820 */
[----:B------:R-:W-:Y:S01]  /*2b80*/  FSETP.GEU.AND P5, PT, R14, -126, PT ;  /* 0xc2fc00000e00780b */ /* 0x000fe20003fae000 */
[--C-:B------:R-:W-:Y:S01]  /*2b90*/  FFMA R28, R29, UR10, -R79.reuse ;  /* 0x0000000a1d1c7c23 */ /* 0x100fe2000800084f */
[----:B------:R-:W-:Y:S01]  /*2ba0*/  FSETP.GEU.AND P4, PT, R33, -126, PT ;  /* 0xc2fc00002100780b */ /* 0x000fe20003f8e000 */
[----:B------:R-:W-:Y:S01]  /*2bb0*/  ULDC UR10, c[0x0][0x604] ;  /* 0x00018100000a7ab9 */ /* 0x000fe20000000800 */
[----:B------:R-:W-:Y:S01]  /*2bc0*/  FSETP.GEU.AND P1, PT, R27, -126, PT ;  /* 0xc2fc00001b00780b */ /* 0x000fe20003f2e000 */
[--C-:B------:R-:W-:Y:S01]  /*2bd0*/  FFMA R67, R48, UR19, -R79.reuse ;  /* 0x0000001330437c23 */ /* 0x100fe2000800084f */
[--C-:B------:R-:W-:Y:S01]  /*2be0*/  FFMA R48, R13, UR10, -R32.reuse ;  /* 0x0000000a0d307c23 */ /* 0x100fe20008000820 */
[----:B------:R-:W-:Y:S01]  /*2bf0*/  FSETP.GEU.AND P3, PT, R25, -126, PT ;  /* 0xc2fc00001900780b */ /* 0x000fe20003f6e000 */
[--C-:B------:R-:W-:Y:S01]  /*2c00*/  FFMA R66, R49, UR20, -R79.reuse ;  /* 0x0000001431427c23 */ /* 0x100fe2000800084f */
[--C-:B------:R-:W-:Y:S01]  /*2c10*/  FFMA R61, R60, UR26, -R79.reuse ;  /* 0x0000001a3c3d7c23 */ /* 0x100fe2000800084f */
[--C-:B------:R-:W-:Y:S01]  /*2c20*/  FFMA R73, R23, UR15, -R79.reuse ;  /* 0x0000000f17497c23 */ /* 0x100fe2000800084f */
[----:B------:R-:W-:Y:S01]  /*2c30*/  @!P6 FMUL R99, R99, 0.5 ;  /* 0x3f0000006363e820 */ /* 0x000fe20000400000 */
[----:B------:R-:W-:Y:S01]  /*2c40*/  FSETP.GEU.AND P2, PT, R48, -126, PT ;  /* 0xc2fc00003000780b */ /* 0x000fe20003f4e000 */
[----:B------:R-:W-:Y:S01]  /*2c50*/  @!P5 FMUL R14, R14, 0.5 ;  /* 0x3f0000000e0ed820 */ /* 0x000fe20000400000 */
[--C-:B------:R-:W-:Y:S01]  /*2c60*/  FFMA R70, R44, UR17, -R79.reuse ;  /* 0x000000112c467c23 */ /* 0x100fe2000800084f */
[----:B------:R-:W-:Y:S01]  /*2c70*/  @!P4 FMUL R33, R33, 0.5 ;  /* 0x3f0000002121c820 */ /* 0x000fe20000400000 */
[--C-:B------:R-:W-:Y:S01]  /*2c80*/  FFMA R69, R45, UR18, -R79.reuse ;  /* 0x000000122d457c23 */ /* 0x100fe2000800084f */
[----:B------:R-:W-:Y:S01]  /*2c90*/  @!P1 FMUL R27, R27, 0.5 ;  /* 0x3f0000001b1b9820 */ /* 0x000fe20000400000 */
[--C-:B------:R-:W-:Y:S01]  /*2ca0*/  FFMA R65, R52, UR21, -R79.reuse ;  /* 0x0000001534417c23 */ /* 0x100fe2000800084f */
[----:B------:R-:W3:Y:S01]  /*2cb0*/  MUFU.EX2 R14, R14 ;  /* 0x0000000e000e7308 */ /* 0x000ee20000000800 */
[----:B------:R-:W-:Y:S01]  /*2cc0*/  @!P3 FMUL R25, R25, 0.5 ;  /* 0x3f0000001919b820 */ /* 0x000fe20000400000 */
[--C-:B------:R-:W-:Y:S01]  /*2cd0*/  FFMA R64, R53, UR22, -R79.reuse ;  /* 0x0000001635407c23 */ /* 0x100fe2000800084f */
[--C-:B------:R-:W-:Y:S01]  /*2ce0*/  FFMA R63, R31, UR24, -R79.reuse ;  /* 0x000000181f3f7c23 */ /* 0x100fe2000800084f */
[--C-:B------:R-:W-:Y:S01]  /*2cf0*/  FFMA R62, R42, UR25, -R79.reuse ;  /* 0x000000192a3e7c23 */ /* 0x100fe2000800084f */
[--C-:B------:R-:W-:Y:S01]  /*2d00*/  FFMA R60, R43, UR27, -R79.reuse ;  /* 0x0000001b2b3c7c23 */ /* 0x100fe2000800084f */
[----:B------:R-:W-:Y:S01]  /*2d10*/  ULDC UR6, c[0x0][0x604] ;  /* 0x0001810000067ab9 */ /* 0x000fe20000000800 */
[----:B------:R-:W-:Y:S01]  /*2d20*/  ULDC UR19, c[0x0][0x604] ;  /* 0x0001810000137ab9 */ /* 0x000fe20000000800 */
[----:B------:R-:W4:Y:S01]  /*2d30*/  MUFU.EX2 R11, R33 ;  /* 0x00000021000b7308 */ /* 0x000f220000000800 */
[----:B------:R-:W-:Y:S01]  /*2d40*/  ULDC UR20, c[0x0][0x604] ;  /* 0x0001810000147ab9 */ /* 0x000fe20000000800 */
[--C-:B------:R-:W-:Y:S01]  /*2d50*/  FFMA R76, R36, UR13, -R79.reuse ;  /* 0x0000000d244c7c23 */ /* 0x100fe2000800084f */
[--C-:B------:R-:W-:Y:S01]  /*2d60*/  FFMA R75, R37, UR14, -R79.reuse ;  /* 0x0000000e254b7c23 */ /* 0x100fe2000800084f */
[--C-:B------:R-:W-:Y:S01]  /*2d70*/  FFMA R55, R55, UR28, -R79.reuse ;  /* 0x0000001c37377c23 */ /* 0x100fe2000800084f */
[--C-:B------:R-:W-:Y:S01]  /*2d80*/  FFMA R54, R54, UR29, -R79.reuse ;  /* 0x0000001d36367c23 */ /* 0x100fe2000800084f */
[--C-:B------:R-:W-:Y:S01]  /*2d90*/  FFMA R53, R68, UR31, -R79.reuse ;  /* 0x0000001f44357c23 */ /* 0x100fe2000800084f */
[--C-:B------:R-:W-:Y:S01]  /*2da0*/  FFMA R52, R97, UR32, -R79.reuse ;  /* 0x0000002061347c23 */ /* 0x100fe2000800084f */
[----:B------:R5:W1:Y:S01]  /*2db0*/  MUFU.EX2 R13, R27 ;  /* 0x0000001b000d7308 */ /* 0x000a620000000800 */
[----:B---3--:R-:W-:Y:S01]  /*2dc0*/  @!P5 FMUL R14, R14, R14 ;  /* 0x0000000e0e0ed220 */ /* 0x008fe20000400000 */
[----:B------:R-:W-:Y:S01]  /*2dd0*/  FSETP.GEU.AND P5, PT, R28, -126, PT ;  /* 0xc2fc00001c00780b */ /* 0x000fe20003fae000 */
[--C-:B------:R-:W-:Y:S01]  /*2de0*/  FFMA R45, R71, UR33, -R79.reuse ;  /* 0x00000021472d7c23 */ /* 0x100fe2000800084f */
[--C-:B------:R-:W-:Y:S01]  /*2df0*/  FFMA R44, R74, UR34, -R79.reuse ;  /* 0x000000224a2c7c23 */ /* 0x100fe2000800084f */
[--C-:B------:R-:W-:Y:S01]  /*2e00*/  FFMA R43, R98, UR35, -R79.reuse ;  /* 0x00000023622b7c23 */ /* 0x100fe2000800084f */
[--C-:B------:R-:W-:Y:S01]  /*2e10*/  FFMA R42, R78, UR38, -R79.reuse ;  /* 0x000000264e2a7c23 */ /* 0x100fe2000800084f */
[--C-:B------:R-:W-:Y:S01]  /*2e20*/  FFMA R31, R80, UR39, -R79.reuse ;  /* 0x00000027501f7c23 */ /* 0x100fe2000800084f */
[--C-:B------:R-:W-:Y:S01]  /*2e30*/  FFMA R29, R84, UR42, -R79.reuse ;  /* 0x0000002a541d7c23 */ /* 0x100fe2000800084f */
[----:B-----5:R-:W-:Y:S01]  /*2e40*/  P2R R27, PR, RZ, 0x40 ;  /* 0x00000040ff1b7803 */ /* 0x020fe20000000000 */
[----:B------:R-:W3:Y:S01]  /*2e50*/  SYNCS.PHASECHK.TRANS64.TRYWAIT P6, [R2+URZ+0x1b008], R89 ;  /* 0x01b00859020075a7 */ /* 0x000ee200080c017f */
[----:B----4-:R-:W-:Y:S01]  /*2e60*/  @!P4 FMUL R11, R11, R11 ;  /* 0x0000000b0b0bc220 */ /* 0x010fe20000400000 */
[----:B------:R-:W-:Y:S01]  /*2e70*/  FSETP.GEU.AND P4, PT, R100, -126, PT ;  /* 0xc2fc00006400780b */ /* 0x000fe20003f8e000 */
[----:B------:R-:W-:Y:S01]  /*2e80*/  FFMA R23, R85, UR43, -R79 ;  /* 0x0000002b55177c23 */ /* 0x000fe2000800084f */
[--C-:B------:R-:W-:Y:S01]  /*2e90*/  FFMA R86, R15, UR6, -R32.reuse ;  /* 0x000000060f567c23 */ /* 0x100fe20008000820 */
[----:B------:R-:W-:Y:S01]  /*2ea0*/  @!P5 FMUL R28, R28, 0.5 ;  /* 0x3f0000001c1cd820 */ /* 0x000fe20000400000 */
[--C-:B------:R-:W-:Y:S01]  /*2eb0*/  FFMA R80, R21, UR19, -R32.reuse ;  /* 0x0000001315507c23 */ /* 0x100fe20008000820 */
[--C-:B------:R-:W-:Y:S01]  /*2ec0*/  FFMA R79, R22, UR20, -R32.reuse ;  /* 0x00000014164f7c23 */ /* 0x100fe20008000820 */
[----:B------:R-:W4:Y:S01]  /*2ed0*/  MUFU.EX2 R15, R99 ;  /* 0x00000063000f7308 */ /* 0x000f220000000800 */
[----:B------:R-:W-:Y:S01]  /*2ee0*/  @!P2 FMUL R48, R48, 0.5 ;  /* 0x3f0000003030a820 */ /* 0x000fe20000400000 */
[----:B------:R-:W-:Y:S01]  /*2ef0*/  ULDC UR15, c[0x0][0x604] ;  /* 0x00018100000f7ab9 */ /* 0x000fe20000000800 */
[----:B------:R-:W-:Y:S01]  /*2f00*/  ULDC UR21, c[0x0][0x604] ;  /* 0x0001810000157ab9 */ /* 0x000fe20000000800 */
[----:B------:R-:W-:Y:S01]  /*2f10*/  ULDC UR11, c[0x0][0x604] ;  /* 0x00018100000b7ab9 */ /* 0x000fe20000000800 */
[----:B------:R-:W-:Y:S01]  /*2f20*/  ULDC UR12, c[0x0][0x604] ;  /* 0x00018100000c7ab9 */ /* 0x000fe20000000800 */
[----:B------:R-:W-:Y:S01]  /*2f30*/  ULDC UR16, c[0x0][0x604] ;  /* 0x0001810000107ab9 */ /* 0x000fe20000000800 */
[----:B------:R-:W-:Y:S01]  /*2f40*/  @!P4 FMUL R100, R100, 0.5 ;  /* 0x3f0000006464c820 */ /* 0x000fe20000400000 */
[----:B------:R-:W1:Y:S01]  /*2f50*/  MUFU.EX2 R22, R25 ;  /* 0x0000001900167308 */ /* 0x000e620000000800 */
[----:B------:R-:W-:Y:S01]  /*2f60*/  ULDC UR7, c[0x0][0x604] ;  /* 0x0001810000077ab9 */ /* 0x000fe20000000800 */
[----:B------:R-:W-:Y:S01]  /*2f70*/  ULDC UR8, c[0x0][0x604] ;  /* 0x0001810000087ab9 */ /* 0x000fe20000000800 */
[----:B------:R-:W-:Y:S01]  /*2f80*/  ULDC UR26, c[0x0][0x604] ;  /* 0x00018100001a7ab9 */ /* 0x000fe20000000800 */
[----:B------:R-:W-:Y:S01]  /*2f90*/  ULDC UR13, c[0x0][0x604] ;  /* 0x00018100000d7ab9 */ /* 0x000fe20000000800 */
[----:B------:R-:W-:Y:S01]  /*2fa0*/  ULDC UR14, c[0x0][0x604] ;  /* 0x00018100000e7ab9 */ /* 0x000fe20000000800 */
[----:B------:R-:W-:Y:S01]  /*2fb0*/  ULDC UR17, c[0x0][0x604] ;  /* 0x0001810000117ab9 */ /* 0x000fe20000000800 */
[----:B------:R-:W-:Y:S01]  /*2fc0*/  ULDC UR18, c[0x0][0x604] ;  /* 0x0001810000127ab9 */ /* 0x000fe20000000800 */
        /* <DEDUP_REMOVED lines=14> */
[--C-:B------:R-:W-:Y:S01]  /*30b0*/  FFMA R85, R20, UR15, -R32.reuse ;  /* 0x0000000f14557c23 */ /* 0x100fe20008000820 */
[--C-:B------:R-:W-:Y:S01]  /*30c0*/  FFMA R68, R58, UR21, -R32.reuse ;  /* 0x000000153a447c23 */ /* 0x100fe20008000820 */
[----:B------:R-:W-:Y:S01]  /*30d0*/  ULDC UR35, c[0x0][0x604] ;  /* 0x0001810000237ab9 */ /* 0x000fe20000000800 */
[--C-:B------:R-:W-:Y:S01]  /*30e0*/  FFMA R36, R34, UR11, -R32.reuse ;  /* 0x0000000b22247c23 */ /* 0x100fe20008000820 */
[--C-:B------:R-:W-:Y:S01]  /*30f0*/  FFMA R37, R35, UR12, -R32.reuse ;  /* 0x0000000c23257c23 */ /* 0x100fe20008000820 */
[--C-:B------:R-:W-:Y:S01]  /*3100*/  FFMA R84, R46, UR16, -R32.reuse ;  /* 0x000000102e547c23 */ /* 0x100fe20008000820 */
[--C-:B------:R-:W-:Y:S01]  /*3110*/  FFMA R83, R47, UR7, -R32.reuse ;  /* 0x000000072f537c23 */ /* 0x100fe20008000820 */
[----:B------:R5:W1:Y:S01]  /*3120*/  MUFU.EX2 R20, R48 ;  /* 0x0000003000147308 */ /* 0x000a620000000800 */
[--C-:B------:R-:W-:Y:S01]  /*3130*/  FFMA R71, R59, UR8, -R32.reuse ;  /* 0x000000083b477c23 */ /* 0x100fe20008000820 */
        /* <DEDUP_REMOVED lines=11> */
[--C-:B-----5:R-:W-:Y:S01]  /*31f0*/  FFMA R48, R91, UR29, -R32.reuse ;  /* 0x0000001d5b307c23 */ /* 0x120fe20008000820 */
[--C-:B------:R-:W-:Y:S01]  /*3200*/  FFMA R47, R92, UR31, -R32.reuse ;  /* 0x0000001f5c2f7c23 */ /* 0x100fe20008000820 */
[--C-:B------:R-:W-:Y:S01]  /*3210*/  FFMA R46, R93, UR10, -R32.reuse ;  /* 0x0000000a5d2e7c23 */ /* 0x100fe20008000820 */
[--C-:B------:R-:W-:Y:S01]  /*3220*/  FFMA R35, R94, UR32, -R32.reuse ;  /* 0x000000205e237c23 */ /* 0x100fe20008000820 */
[--C-:B------:R-:W-:Y:S01]  /*3230*/  FFMA R34, R95, UR33, -R32.reuse ;  /* 0x000000215f227c23 */ /* 0x100fe20008000820 */
[--C-:B------:R-:W-:Y:S01]  /*3240*/  FFMA R33, R96, UR34, -R32.reuse ;  /* 0x0000002260217c23 */ /* 0x100fe20008000820 */
[----:B------:R-:W-:Y:S01]  /*3250*/  FFMA R32, R87, UR35, -R32 ;  /* 0x0000002357207c23 */ /* 0x000fe20008000820 */
[----:B-1-34-:R-:W-:Y:S06]  /*3260*/  @!P6 BRA `(.L_x_23) ;  /* 0x0000009800f0e947 */ /* 0x01afec0003800000 */
.L_x_81:
[----:B------:R-:W-:Y:S01]  /*3270*/  ISETP.NE.AND P6, PT, R27, RZ, PT ;  /* 0x000000ff1b00720c */ /* 0x000fe20003fc5270 */
[----:B------:R-:W-:Y:S01]  /*3280*/  @!P1 FMUL R13, R13, R13 ;  /* 0x0000000d0d0d9220 */ /* 0x000fe20000400000 */
[----:B------:R-:W-:Y:S01]  /*3290*/  @!P2 FMUL R20, R20, R20 ;  /* 0x000000141414a220 */ /* 0x000fe20000400000 */
[----:B------:R-:W-:Y:S01]  /*32a0*/  @!P3 FMUL R22, R22, R22 ;  /* 0x000000161616b220 */ /* 0x000fe20000400000 */
[----:B------:R-:W-:Y:S01]  /*32b0*/  @!P4 FMUL R21, R21, R21 ;  /* 0x000000151515c220 */ /* 0x000fe20000400000 */
[----:B------:R-:W-:Y:S01]  /*32c0*/  @!P5 FMUL R28, R28, R28 ;  /* 0x0000001c1c1cd220 */ /* 0x000fe20000400000 */
[----:B------:R-:W-:Y:S01]  /*32d0*/  ULOP3.LUT UR23, UR23, 0x2000000, URZ, 0xfc, !UPT ;  /* 0x0200000017177892 */ /* 0x000fe2000f8efc3f */
[----:B------:R-:W-:Y:S01]  /*32e0*/  F2FP.BF16.F32.PACK_AB R25, R14, R11 ;  /* 0x0000000b0e19723e */ /* 0x000fe200000010ff */
[----:B------:R-:W-:Y:S01]  /*32f0*/  UMOV UR7, 0x80000020 ;  /* 0x8000002000077882 */ /* 0x000fe20000000000 */
[----:B------:R-:W-:Y:S01]  /*3300*/  F2FP.BF16.F32.PACK_AB R27, R20, R13 ;  /* 0x0000000d141b723e */ /* 0x000fe200000010ff */
[----:B------:R-:W-:Y:S01]  /*3310*/  UIADD3 UR6, UR23, 0x600, URZ ;  /* 0x0000060017067890 */ /* 0x000fe2000fffe03f */
[----:B------:R-:W-:Y:S01]  /*3320*/  F2FP.BF16.F32.PACK_AB R26, R28, R21 ;  /* 0x000000151c1a723e */ /* 0x000fe200000010ff */
[----:B------:R-:W-:Y:S01]  /*3330*/  ULDC UR14, c[0x0][0x604] ;  /* 0x00018100000e7ab9 */ /* 0x000fe20000000800 */
[----:B------:R-:W-:Y:S01]  /*3340*/  @!P6 FMUL R15, R15, R15 ;  /* 0x0000000f0f0fe220 */ /* 0x000fe20000400000 */
[----:B------:R-:W-:Y:S01]  /*3350*/  FSETP.GEU.AND P1, PT, R36, -126, PT ;  /* 0xc2fc00002400780b */ /* 0x000fe20003f2e000 */
[----:B------:R-:W-:Y:S01]  /*3360*/  ULDC UR15, c[0x0][0x28c] ;  /* 0x0000a300000f7ab9 */ /* 0x000fe20000000800 */
[----:B------:R-:W-:-:S02]  /*3370*/  FSETP.GEU.AND P6, PT, R37, -126, PT ;  /* 0xc2fc00002500780b */ /* 0x000fc40003fce000 */
[----:B------:R-:W-:Y:S02]  /*3380*/  F2FP.BF16.F32.PACK_AB R24, R22, R15 ;  /* 0x0000000f1618723e */ /* 0x000fe400000010ff */
[----:B------:R-:W-:Y:S02]  /*3390*/  FSETP.GEU.AND P3, PT, R38, -126, PT ;  /* 0xc2fc00002600780b */ /* 0x000fe40003f6e000 */
[----:B-12---:R-:W-:Y:S01]  /*33a0*/  WARPGROUP.ARRIVE ;  /* 0x00000000000079c5 */ /* 0x006fe20000000000 */
[----:B------:R-:W-:Y:S02]  /*33b0*/  FSETP.GEU.AND P2, PT, R39, -126, PT ;  /* 0xc2fc00002700780b */ /* 0x000fe40003f4e000 */
[----:B------:R-:W-:Y:S02]  /*33c0*/  FSETP.GEU.AND P5, PT, R40, -126, PT ;  /* 0xc2fc00002800780b */ /* 0x000fe40003fae000 */
[----:B------:R-:W-:Y:S01]  /*33d0*/  @!P1 FMUL R36, R36, 0.5 ;  /* 0x3f00000024249820 */ /* 0x000fe20000400000 */
[----:B------:R-:W-:Y:S01]  /*33e0*/  HGMMA.64x96x16.F32.BF16 R88, R24, gdesc[UR4].tnspB, RZ, !UPT, gsb0 ;  /* 0x4160000418587df0 */ /* 0x000fe2000c0018ff */
[----:B------:R-:W-:Y:S01]  /*33f0*/  @!P6 FMUL R37, R37, 0.5 ;  /* 0x3f0000002525e820 */ /* 0x000fe20000400000 */
[----:B------:R-:W-:Y:S01]  /*3400*/  FSETP.GEU.AND P4, PT, R77, -126, PT ;  /* 0xc2fc00004d00780b */ /* 0x000fe20003f8e000 */
[----:B------:R-:W-:Y:S01]  /*3410*/  UIADD3 UR6, UR23, 0x640, URZ ;  /* 0x0000064017067890 */ /* 0x000fe2000fffe03f */
[----:B------:R-:W-:Y:S01]  /*3420*/  IADD3 R10, R10, 0x80, RZ ;  /* 0x000000800a0a7810 */ /* 0x000fe20007ffe0ff */
[----:B------:R-:W1:Y:S01]  /*3430*/  MUFU.EX2 R36, R36 ;  /* 0x0000002400247308 */ /* 0x000e620000000800 */
[----:B------:R-:W-:Y:S01]  /*3440*/  @!P3 FMUL R38, R38, 0.5 ;  /* 0x3f0000002626b820 */ /* 0x000fe20000400000 */
[----:B------:R-:W-:Y:S01]  /*3450*/  UMOV UR7, 0x80000020 ;  /* 0x8000002000077882 */ /* 0x000fe20000000000 */
[----:B------:R-:W-:Y:S01]  /*3460*/  @!P2 FMUL R39, R39, 0.5 ;  /* 0x3f0000002727a820 */ /* 0x000fe20000400000 */
[----:B------:R-:W-:Y:S01]  /*3470*/  LEA.HI.SX32 R17, R17, 0xffffffff, 0x19 ;  /* 0xffffffff11117811 */ /* 0x000fe200078fcaff */
[----:B------:R-:W-:-:S03]  /*3480*/  @!P5 FMUL R40, R40, 0.5 ;  /* 0x3f0000002828d820 */ /* 0x000fc60000400000 */
[----:B------:R-:W2:Y:S02]  /*3490*/  MUFU.EX2 R37, R37 ;  /* 0x0000002500257308 */ /* 0x000ea40000000800 */
[----:B------:R-:W-:-:S06]  /*34a0*/  @!P4 FMUL R77, R77, 0.5 ;  /* 0x3f0000004d4dc820 */ /* 0x000fcc0000400000 */
[----:B------:R-:W3:Y:S01]  /*34b0*/  MUFU.EX2 R38, R38 ;  /* 0x0000002600267308 */ /* 0x000ee20000000800 */
[----:B-1----:R-:W-:Y:S01]  /*34c0*/  @!P1 FMUL R36, R36, R36 ;  /* 0x0000002424249220 */ /* 0x002fe20000400000 */
[----:B------:R-:W-:-:S06]  /*34d0*/  FSETP.GEU.AND P1, PT, R76, -126, PT ;  /* 0xc2fc00004c00780b */ /* 0x000fcc0003f2e000 */
[----:B------:R-:W1:Y:S01]  /*34e0*/  MUFU.EX2 R39, R39 ;  /* 0x0000002700277308 */ /* 0x000e620000000800 */
[----:B--2---:R-:W-:Y:S01]  /*34f0*/  @!P6 FMUL R37, R37, R37 ;  /* 0x000000252525e220 */ /* 0x004fe20000400000 */
[----:B------:R-:W-:-:S05]  /*3500*/  FSETP.GEU.AND P6, PT, R75, -126, PT ;  /* 0xc2fc00004b00780b */ /* 0x000fca0003fce000 */
[----:B------:R-:W-:Y:S01]  /*3510*/  @!P1 FMUL R76, R76, 0.5 ;  /* 0x3f0000004c4c9820 */ /* 0x000fe20000400000 */
[----:B------:R-:W2:Y:S01]  /*3520*/  MUFU.EX2 R40, R40 ;  /* 0x0000002800287308 */ /* 0x000ea20000000800 */
[----:B---3--:R-:W-:Y:S01]  /*3530*/  @!P3 FMUL R38, R38, R38 ;  /* 0x000000262626b220 */ /* 0x008fe20000400000 */
[----:B------:R-:W-:-:S05]  /*3540*/  FSETP.GEU.AND P3, PT, R86, -126, PT ;  /* 0xc2fc00005600780b */ /* 0x000fca0003f6e000 */
[----:B------:R-:W-:Y:S01]  /*3550*/  @!P6 FMUL R75, R75, 0.5 ;  /* 0x3f0000004b4be820 */ /* 0x000fe20000400000 */
[----:B------:R-:W3:Y:S01]  /*3560*/  MUFU.EX2 R41, R77 ;  /* 0x0000004d00297308 */ /* 0x000ee20000000800 */
[----:B-1----:R-:W-:Y:S01]  /*3570*/  @!P2 FMUL R39, R39, R39 ;  /* 0x000000272727a220 */ /* 0x002fe20000400000 */
[----:B------:R-:W-:-:S05]  /*3580*/  FSETP.GEU.AND P2, PT, R84, -126, PT ;  /* 0xc2fc00005400780b */ /* 0x000fca0003f4e000 */
[----:B------:R-:W-:Y:S01]  /*3590*/  @!P3 FMUL R86, R86, 0.5 ;  /* 0x3f0000005656b820 */ /* 0x000fe20000400000 */
        /* <DEDUP_REMOVED lines=29> */
[----:B------:R-:W-:Y:S02]  /*3770*/  WARPGROUP.DEPBAR.LE gsb0, 0x0 ;  /* 0x00008000000079c5 */ /* 0x000fe40000010000 */
[----:B------:R-:W-:Y:S01]  /*3780*/  F2FP.BF16.F32.PACK_AB R25, R37, R36 ;  /* 0x000000242519723e */ /* 0x000fe200000010ff */
[----:B---3--:R-:W-:Y:S01]  /*3790*/  @!P1 FMUL R83, R83, R83 ;  /* 0x0000005353539220 */ /* 0x008fe20000400000 */
[----:B------:R-:W-:Y:S02]  /*37a0*/  F2FP.BF16.F32.PACK_AB R27, R39, R38 ;  /* 0x00000026271b723e */ /* 0x000fe400000010ff */
[----:B------:R-:W-:Y:S01]  /*37b0*/  F2FP.BF16.F32.PACK_AB R24, R41, R40 ;  /* 0x000000282918723e */ /* 0x000fe200000010ff */
[----:B------:R-:W3:Y:S01]  /*37c0*/  MUFU.EX2 R77, R70 ;  /* 0x00000046004d7308 */ /* 0x000ee20000000800 */
[----:B------:R-:W-:Y:S01]  /*37d0*/  F2FP.BF16.F32.PACK_AB R26, R51, R50 ;  /* 0x00000032331a723e */ /* 0x000fe200000010ff */
[----:B-1----:R-:W-:Y:S01]  /*37e0*/  @!P6 FMUL R76, R76, R76 ;  /* 0x0000004c4c4ce220 */ /* 0x002fe20000400000 */
[----:B------:R-:W-:Y:S01]  /*37f0*/  FSETP.GEU.AND P6, PT, R69, -126, PT ;  /* 0xc2fc00004500780b */ /* 0x000fe20003fce000 */
[----:B------:R-:W-:Y:S01]  /*3800*/  @!P5 FMUL R67, R67, 0.5 ;  /* 0x3f0000004343d820 */ /* 0x000fe20000400000 */
[----:B------:R-:W-:Y:S01]  /*3810*/  WARPGROUP.ARRIVE ;  /* 0x00000000000079c5 */ /* 0x000fe20000000000 */
[----:B------:R-:W-:-:S02]  /*3820*/  FSETP.GEU.AND P1, PT, R79, -126, PT ;  /* 0xc2fc00004f00780b */ /* 0x000fc40003f2e000 */
[----:B------:R-:W1:Y:S01]  /*3830*/  MUFU.EX2 R82, R82 ;  /* 0x0000005200527308 */ /* 0x000e620000000800 */
[----:B--2---:R-:W-:Y:S01]  /*3840*/  @!P4 FMUL R86, R86, R86 ;  /* 0x000000565656c220 */ /* 0x004fe20000400000 */
[----:B------:R-:W-:Y:S01]  /*3850*/  FSETP.GEU.AND P4, PT, R66, -126, PT ;  /* 0xc2fc00004200780b */ /* 0x000fe20003f8e000 */
[----:B------:R-:W-:Y:S01]  /*3860*/  HGMMA.64x96x16.F32.BF16 R88, R24, gdesc[UR4].tnspB, R88, gsb0 ;  /* 0x4160000418587df0 */ /* 0x000fe20008001858 */
[----:B------:R-:W-:Y:S01]  /*3870*/  UIADD3 UR6, UR23, 0x680, URZ ;  /* 0x0000068017067890 */ /* 0x000fe2000fffe03f */
[----:B------:R-:W-:-:S03]  /*3880*/  UMOV UR7, 0x80000020 ;  /* 0x8000002000077882 */ /* 0x000fc60000000000 */
[----:B------:R-:W-:Y:S01]  /*3890*/  @!P6 FMUL R69, R69, 0.5 ;  /* 0x3f0000004545e820 */ /* 0x000fe20000400000 */
[----:B---3--:R-:W-:Y:S01]  /*38a0*/  @!P3 FMUL R77, R77, R77 ;  /* 0x0000004d4d4db220 */ /* 0x008fe20000400000 */
[----:B------:R-:W-:Y:S01]  /*38b0*/  FSETP.GEU.AND P3, PT, R80, -126, PT ;  /* 0xc2fc00005000780b */ /* 0x000fe20003f6e000 */
[----:B------:R-:W-:Y:S01]  /*38c0*/  @!P1 FMUL R79, R79, 0.5 ;  /* 0x3f0000004f4f9820 */ /* 0x000fe20000400000 */
[----:B------:R-:W2:Y:S03]  /*38d0*/  MUFU.EX2 R136, R69 ;  /* 0x0000004500887308 */ /* 0x000ea60000000800 */
[----:B------:R-:W-:Y:S01]  /*38e0*/  @!P4 FMUL R66, R66, 0.5 ;  /* 0x3f0000004242c820 */ /* 0x000fe20000400000 */
[----:B-1----:R-:W-:Y:S01]  /*38f0*/  @!P2 FMUL R82, R82, R82 ;  /* 0x000000525252a220 */ /* 0x002fe20000400000 */
[----:B------:R-:W-:-:S03]  /*3900*/  FSETP.GEU.AND P2, PT, R65, -126, PT ;  /* 0xc2fc00004100780b */ /* 0x000fc60003f4e000 */
[----:B------:R-:W1:Y:S03]  /*3910*/  MUFU.EX2 R79, R79 ;  /* 0x0000004f004f7308 */ /* 0x000e660000000800 */
[----:B------:R-:W-:-:S05]  /*3920*/  @!P3 FMUL R80, R80, 0.5 ;  /* 0x3f0000005050b820 */ /* 0x000fca0000400000 */
[----:B------:R-:W3:Y:S01]  /*3930*/  MUFU.EX2 R67, R67 ;  /* 0x0000004300437308 */ /* 0x000ee20000000800 */
[----:B--2---:R-:W-:Y:S01]  /*3940*/  @!P6 FMUL R136, R136, R136 ;  /* 0x000000888888e220 */ /* 0x004fe20000400000 */
[----:B------:R-:W-:Y:S01]  /*3950*/  FSETP.GEU.AND P6, PT, R81, -126, PT ;  /* 0xc2fc00005100780b */ /* 0x000fe20003fce000 */
[----:B------:R-:W-:-:S05]  /*3960*/  @!P2 FMUL R65, R65, 0.5 ;  /* 0x3f0000004141a820 */ /* 0x000fca0000400000 */
[----:B------:R-:W2:Y:S01]  /*3970*/  MUFU.EX2 R80, R80 ;  /* 0x0000005000507308 */ /* 0x000ea20000000800 */
[----:B-1----:R-:W-:Y:S01]  /*3980*/  @!P1 FMUL R79, R79, R79 ;  /* 0x0000004f4f4f9220 */ /* 0x002fe20000400000 */
[----:B------:R-:W-:-:S05]  /*3990*/  FSETP.GEU.AND P1, PT, R78, -126, PT ;  /* 0xc2fc00004e00780b */ /* 0x000fca0003f2e000 */
[----:B------:R-:W-:Y:S01]  /*39a0*/  @!P6 FMUL R81, R81, 0.5 ;  /* 0x3f0000005151e820 */ /* 0x000fe20000400000 */
[----:B------:R-:W1:Y:S01]  /*39b0*/  MUFU.EX2 R70, R66 ;  /* 0x0000004200467308 */ /* 0x000e620000000800 */
[----:B---3--:R-:W-:Y:S01]  /*39c0*/  @!P5 FMUL R67, R67, R67 ;  /* 0x000000434343d220 */ /* 0x008fe20000400000 */
[----:B------:R-:W-:-:S05]  /*39d0*/  FSETP.GEU.AND P5, PT, R63, -126, PT ;  /* 0xc2fc00003f00780b */ /* 0x000fca0003fae000 */
[----:B------:R-:W-:Y:S01]  /*39e0*/  @!P1 FMUL R78, R78, 0.5 ;  /* 0x3f0000004e4e9820 */ /* 0x000fe20000400000 */
[----:B------:R-:W3:Y:S01]  /*39f0*/  MUFU.EX2 R81, R81 ;  /* 0x0000005100517308 */ /* 0x000ee20000000800 */
[----:B--2---:R-:W-:Y:S01]  /*3a00*/  @!P3 FMUL R80, R80, R80 ;  /* 0x000000505050b220 */ /* 0x004fe20000400000 */
[----:B------:R-:W-:-:S05]  /*3a10*/  FSETP.GEU.AND P3, PT, R68, -126, PT ;  /* 0xc2fc00004400780b */ /* 0x000fca0003f6e000 */
[----:B------:R-:W-:Y:S01]  /*3a20*/  @!P5 FMUL R63, R63, 0.5 ;  /* 0x3f0000003f3fd820 */ /* 0x000fe20000400000 */
        /* <DEDUP_REMOVED lines=14> */
[----:B------:R-:W-:-:S03]  /*3b10*/  FSETP.GEU.AND P1, PT, R56, -126, PT ;  /* 0xc2fc00003800780b */ /* 0x000fc60003f2e000 */
[----:B------:R-:W-:Y:S02]  /*3b20*/  FADD R20, R20, R65 ;  /* 0x0000004114147221 */ /* 0x000fe40000000000 */
[----:B------:R-:W-:Y:S01]  /*3b30*/  @!P2 FMUL R74, R74, 0.5 ;  /* 0x3f0000004a4aa820 */ /* 0x000fe20000400000 */
[----:B------:R-:W1:Y:S01]  /*3b40*/  MUFU.EX2 R72, R64 ;  /* 0x0000004000487308 */ /* 0x000e620000000800 */
[----:B---3--:R-:W-:Y:S01]  /*3b50*/  @!P3 FMUL R68, R68, R68 ;  /* 0x000000444444b220 */ /* 0x008fe20000400000 */
[----:B------:R-:W-:-:S03]  /*3b60*/  FSETP.GEU.AND P3, PT, R61, -126, PT ;  /* 0xc2fc00003d00780b */ /* 0x000fc60003f6e000 */
[----:B------:R-:W-:Y:S02]  /*3b70*/  FADD R11, R11, R68 ;  /* 0x000000440b0b7221 */ /* 0x000fe40000000000 */
[----:B------:R-:W-:Y:S01]  /*3b80*/  @!P1 FMUL R56, R56, 0.5 ;  /* 0x3f00000038389820 */ /* 0x000fe20000400000 */
[----:B------:R-:W3:Y:S01]  /*3b90*/  MUFU.EX2 R74, R74 ;  /* 0x0000004a004a7308 */ /* 0x000ee20000000800 */
[----:B--2---:R-:W-:Y:S01]  /*3ba0*/  @!P4 FMUL R85, R85, R85 ;  /* 0x000000555555c220 */ /* 0x004fe20000400000 */
[----:B------:R-:W-:-:S03]  /*3bb0*/  FSETP.GEU.AND P4, PT, R54, -126, PT ;  /* 0xc2fc00003600780b */ /* 0x000fc60003f8e000 */
[----:B------:R-:W-:Y:S02]  /*3bc0*/  FADD R22, R22, R85 ;  /* 0x0000005516167221 */ /* 0x000fe40000000000 */
[----:B------:R-:W-:Y:S01]  /*3bd0*/  @!P3 FMUL R61, R61, 0.5 ;  /* 0x3f0000003d3db820 */ /* 0x000fe20000400000 */
[----:B------:R-:W2:Y:S01]  /*3be0*/  MUFU.EX2 R64, R63 ;  /* 0x0000003f00407308 */ /* 0x000ea20000000800 */
[----:B-1----:R-:W-:Y:S01]  /*3bf0*/  @!P6 FMUL R72, R72, R72 ;  /* 0x000000484848e220 */ /* 0x002fe20000400000 */
[----:B------:R-:W-:Y:S01]  /*3c00*/  FSETP.GEU.AND P6, PT, R71, -126, PT ;  /* 0xc2fc00004700780b */ /* 0x000fe20003fce000 */
[----:B------:R-:W-:Y:S02]  /*3c10*/  WARPGROUP.DEPBAR.LE gsb0, 0x0 ;  /* 0x00008000000079c5 */ /* 0x000fe40000010000 */
[----:B------:R-:W-:-:S03]  /*3c20*/  F2FP.BF16.F32.PACK_AB R25, R76, R75 ;  /* 0x0000004b4c19723e */ /* 0x000fc600000010ff */
[----:B------:R-:W1:Y:S01]  /*3c30*/  MUFU.EX2 R66, R61 ;  /* 0x0000003d00427308 */ /* 0x000e620000000800 */
[----:B------:R-:W-:Y:S01]  /*3c40*/  F2FP.BF16.F32.PACK_AB R27, R83, R84 ;  /* 0x00000054531b723e */ /* 0x000fe200000010ff */
[----:B---3--:R-:W-:Y:S01]  /*3c50*/  @!P2 FMUL R74, R74, R74 ;  /* 0x0000004a4a4aa220 */ /* 0x008fe20000400000 */
[----:B------:R-:W-:Y:S01]  /*3c60*/  F2FP.BF16.F32.PACK_AB R24, R86, R73 ;  /* 0x000000495618723e */ /* 0x000fe200000010ff */
[----:B------:R-:W-:Y:S01]  /*3c70*/  @!P4 FMUL R54, R54, 0.5 ;  /* 0x3f0000003636c820 */ /* 0x000fe20000400000 */
[----:B------:R-:W-:Y:S01]  /*3c80*/  F2FP.BF16.F32.PACK_AB R26, R136, R77 ;  /* 0x0000004d881a723e */ /* 0x000fe200000010ff */
[----:B------:R-:W-:Y:S01]  /*3c90*/  FADD R13, R13, R74 ;  /* 0x0000004a0d0d7221 */ /* 0x000fe20000000000 */
[----:B------:R-:W-:Y:S01]  /*3ca0*/  @!P6 FMUL R71, R71, 0.5 ;  /* 0x3f0000004747e820 */ /* 0x000fe20000400000 */
[----:B------:R-:W-:Y:S01]  /*3cb0*/  FSETP.GEU.AND P2, PT, R59, -126, PT ;  /* 0xc2fc00003b00780b */ /* 0x000fe20003f4e000 */
[----:B------:R-:W-:Y:S01]  /*3cc0*/  WARPGROUP.ARRIVE ;  /* 0x00000000000079c5 */ /* 0x000fe20000000000 */
[----:B--2---:R-:W-:Y:S01]  /*3cd0*/  @!P5 FMUL R64, R64, R64 ;  /* 0x000000404040d220 */ /* 0x004fe20000400000 */
[----:B------:R-:W-:-:S02]  /*3ce0*/  FSETP.GEU.AND P5, PT, R55, -126, PT ;  /* 0xc2fc00003700780b */ /* 0x000fc40003fae000 */
[----:B------:R-:W2:Y:S01]  /*3cf0*/  MUFU.EX2 R71, R71 ;  /* 0x0000004700477308 */ /* 0x000ea20000000800 */
[----:B------:R-:W-:Y:S01]  /*3d00*/  FADD R15, R15, R64 ;  /* 0x000000400f0f7221 */ /* 0x000fe20000000000 */
[----:B------:R-:W-:Y:S01]  /*3d10*/  HGMMA.64x96x16.F32.BF16 R88, R24, gdesc[UR4].tnspB, R88, gsb0 ;  /* 0x4160000418587df0 */ /* 0x000fe20008001858 */
[----:B------:R-:W-:Y:S01]  /*3d20*/  UIADD3 UR6, UR23, 0x6c0, URZ ;  /* 0x000006c017067890 */ /* 0x000fe2000fffe03f */
[----:B-1----:R-:W-:Y:S01]  /*3d30*/  @!P3 FMUL R66, R66, R66 ;  /* 0x000000424242b220 */ /* 0x002fe20000400000 */
[----:B------:R-:W-:Y:S01]  /*3d40*/  UMOV UR7, 0x80000020 ;  /* 0x8000002000077882 */ /* 0x000fe20000000000 */
[----:B------:R-:W-:Y:S02]  /*3d50*/  FSETP.GEU.AND P3, PT, R57, -126, PT ;  /* 0xc2fc00003900780b */ /* 0x000fe40003f6e000 */
[----:B------:R-:W-:Y:S01]  /*3d60*/  @!P2 FMUL R59, R59, 0.5 ;  /* 0x3f0000003b3ba820 */ /* 0x000fe20000400000 */
[----:B------:R-:W-:Y:S02]  /*3d70*/  FADD R21, R21, R66 ;  /* 0x0000004215157221 */ /* 0x000fe40000000000 */
[----:B------:R-:W-:-:S03]  /*3d80*/  @!P5 FMUL R55, R55, 0.5 ;  /* 0x3f0000003737d820 */ /* 0x000fc60000400000 */
[----:B------:R-:W1:Y:S01]  /*3d90*/  MUFU.EX2 R59, R59 ;  /* 0x0000003b003b7308 */ /* 0x000e620000000800 */
[----:B--2---:R-:W-:Y:S01]  /*3da0*/  @!P6 FMUL R71, R71, R71 ;  /* 0x000000474747e220 */ /* 0x004fe20000400000 */
[----:B------:R-:W-:-:S03]  /*3db0*/  FSETP.GEU.AND P6, PT, R60, -126, PT ;  /* 0xc2fc00003c00780b */ /* 0x000fc60003fce000 */
[----:B------:R-:W-:Y:S01]  /*3dc0*/  @!P3 FMUL R57, R57, 0.5 ;  /* 0x3f0000003939b820 */ /* 0x000fe20000400000 */
[----:B------:R-:W-:Y:S02]  /*3dd0*/  FADD R14, R14, R71 ;  /* 0x000000470e0e7221 */ /* 0x000fe40000000000 */
[----:B------:R-:W2:Y:S08]  /*3de0*/  MUFU.EX2 R55, R55 ;  /* 0x0000003700377308 */ /* 0x000eb00000000800 */
[----:B------:R-:W3:Y:S01]  /*3df0*/  MUFU.EX2 R61, R57 ;  /* 0x00000039003d7308 */ /* 0x000ee20000000800 */
[----:B------:R-:W-:Y:S01]  /*3e00*/  @!P6 FMUL R60, R60, 0.5 ;  /* 0x3f0000003c3ce820 */ /* 0x000fe20000400000 */
[----:B-1----:R-:W-:Y:S01]  /*3e10*/  @!P2 FMUL R59, R59, R59 ;  /* 0x0000003b3b3ba220 */ /* 0x002fe20000400000 */
[----:B------:R-:W-:-:S03]  /*3e20*/  FSETP.GEU.AND P2, PT, R53, -126, PT ;  /* 0xc2fc00003500780b */ /* 0x000fc60003f4e000 */
[----:B------:R-:W-:Y:S02]  /*3e30*/  FADD R36, R36, R59 ;  /* 0x0000003b24247221 */ /* 0x000fe40000000000 */
[----:B------:R-:W1:Y:S01]  /*3e40*/  MUFU.EX2 R87, R60 ;  /* 0x0000003c00577308 */ /* 0x000e620000000800 */
[----:B--2---:R-:W-:Y:S01]  /*3e50*/  @!P5 FMUL R55, R55, R55 ;  /* 0x000000373737d220 */ /* 0x004fe20000400000 */
[----:B------:R-:W-:-:S03]  /*3e60*/  FSETP.GEU.AND P5, PT, R45, -126, PT ;  /* 0xc2fc00002d00780b */ /* 0x000fc60003fae000 */
[----:B------:R-:W-:-:S03]  /*3e70*/  FADD R40, R40, R55 ;  /* 0x0000003728287221 */ /* 0x000fc60000000000 */
[----:B------:R-:W-:Y:S01]  /*3e80*/  @!P2 FMUL R53, R53, 0.5 ;  /* 0x3f0000003535a820 */ /* 0x000fe20000400000 */
[----:B------:R-:W2:Y:S01]  /*3e90*/  MUFU.EX2 R60, R56 ;  /* 0x00000038003c7308 */ /* 0x000ea20000000800 */
[----:B---3--:R-:W-:Y:S01]  /*3ea0*/  @!P3 FMUL R61, R61, R61 ;  /* 0x0000003d3d3db220 */ /* 0x008fe20000400000 */
[----:B------:R-:W-:-:S03]  /*3eb0*/  FSETP.GEU.AND P3, PT, R49, -126, PT ;  /* 0xc2fc00003100780b */ /* 0x000fc60003f6e000 */
[----:B------:R-:W-:Y:S01]  /*3ec0*/  FADD R38, R38, R61 ;  /* 0x0000003d26267221 */ /* 0x000fe20000000000 */
[----:B------:R-:W-:Y:S01]  /*3ed0*/  @!P5 FMUL R45, R45, 0.5 ;  /* 0x3f0000002d2dd820 */ /* 0x000fe20000400000 */
[----:B-1----:R-:W-:Y:S01]  /*3ee0*/  @!P6 FMUL R87, R87, R87 ;  /* 0x000000575757e220 */ /* 0x002fe20000400000 */
[----:B------:R-:W-:Y:S01]  /*3ef0*/  FSETP.GEU.AND P6, PT, R58, -126, PT ;  /* 0xc2fc00003a00780b */ /* 0x000fe20003fce000 */
[----:B------:R-:W1:Y:S02]  /*3f00*/  MUFU.EX2 R57, R53 ;  /* 0x0000003500397308 */ /* 0x000e640000000800 */
[----:B------:R-:W-:-:S04]  /*3f10*/  FADD R28, R28, R87 ;  /* 0x000000571c1c7221 */ /* 0x000fc80000000000 */
[----:B------:R-:W-:Y:S01]  /*3f20*/  @!P3 FMUL R49, R49, 0.5 ;  /* 0x3f0000003131b820 */ /* 0x000fe20000400000 */
[----:B--2---:R-:W-:Y:S01]  /*3f30*/  @!P1 FMUL R60, R60, R60 ;  /* 0x0000003c3c3c9220 */ /* 0x004fe20000400000 */
[----:B------:R-:W-:-:S03]  /*3f40*/  FSETP.GEU.AND P1, PT, R46, -126, PT ;  /* 0xc2fc00002e00780b */ /* 0x000fc60003f2e000 */
[----:B------:R-:W-:Y:S01]  /*3f50*/  FADD R39, R39, R60 ;  /* 0x0000003c27277221 */ /* 0x000fe20000000000 */
[----:B------:R-:W-:-:S04]  /*3f60*/  @!P6 FMUL R58, R58, 0.5 ;  /* 0x3f0000003a3ae820 */ /* 0x000fc80000400000 */
[----:B------:R-:W2:Y:S01]  /*3f70*/  MUFU.EX2 R62, R58 ;  /* 0x0000003a003e7308 */ /* 0x000ea20000000800 */
[----:B-1----:R-:W-:Y:S01]  /*3f80*/  @!P2 FMUL R57, R57, R57 ;  /* 0x000000393939a220 */ /* 0x002fe20000400000 */
[----:B------:R-:W-:-:S03]  /*3f90*/  FSETP.GEU.AND P2, PT, R47, -126, PT ;  /* 0xc2fc00002f00780b */ /* 0x000fc60003f4e000 */
[----:B------:R-:W-:Y:S01]  /*3fa0*/  @!P1 FMUL R46, R46, 0.5 ;  /* 0x3f0000002e2e9820 */ /* 0x000fe20000400000 */
[----:B------:R-:W-:Y:S02]  /*3fb0*/  FADD R50, R50, R57 ;  /* 0x0000003932327221 */ /* 0x000fe40000000000 */
[----:B------:R-:W1:Y:S07]  /*3fc0*/  MUFU.EX2 R58, R54 ;  /* 0x00000036003a7308 */ /* 0x000e6e0000000800 */
[----:B------:R-:W-:Y:S01]  /*3fd0*/  @!P2 FMUL R47, R47, 0.5 ;  /* 0x3f0000002f2fa820 */ /* 0x000fe20000400000 */
[----:B------:R-:W3:Y:S01]  /*3fe0*/  MUFU.EX2 R54, R49 ;  /* 0x0000003100367308 */ /* 0x000ee20000000800 */
[----:B--2---:R-:W-:Y:S01]  /*3ff0*/  @!P6 FMUL R62, R62, R62 ;  /* 0x0000003e3e3ee220 */ /* 0x004fe20000400000 */
[----:B------:R-:W-:-:S03]  /*4000*/  FSETP.GEU.AND P6, PT, R52, -126, PT ;  /* 0xc2fc00003400780b */ /* 0x000fc60003fce000 */
[----:B------:R-:W-:-:S03]  /*4010*/  FADD R37, R37, R62 ;  /* 0x0000003e25257221 */ /* 0x000fc60000000000 */
[----:B------:R-:W2:Y:S01]  /*4020*/  MUFU.EX2 R63, R47 ;  /* 0x0000002f003f7308 */ /* 0x000ea20000000800 */
[----:B-1----:R-:W-:Y:S01]  /*4030*/  @!P4 FMUL R58, R58, R58 ;  /* 0x0000003a3a3ac220 */ /* 0x002fe20000400000 */
[----:B------:R-:W-:-:S03]  /*4040*/  FSETP.GEU.AND P4, PT, R44, -126, PT ;  /* 0xc2fc00002c00780b */ /* 0x000fc60003f8e000 */
[----:B------:R-:W-:Y:S02]  /*4050*/  FADD R41, R41, R58 ;  /* 0x0000003a29297221 */ /* 0x000fe40000000000 */
[----:B------:R-:W-:Y:S01]  /*4060*/  @!P6 FMUL R52, R52, 0.5 ;  /* 0x3f0000003434e820 */ /* 0x000fe20000400000 */
[----:B------:R-:W1:Y:S01]  /*4070*/  MUFU.EX2 R46, R46 ;  /* 0x0000002e002e7308 */ /* 0x000e620000000800 */
[----:B---3--:R-:W-:Y:S01]  /*4080*/  @!P3 FMUL R54, R54, R54 ;  /* 0x000000363636b220 */ /* 0x008fe20000400000 */
[----:B------:R-:W-:Y:S01]  /*4090*/  FSETP.GEU.AND P3, PT, R43, -126, PT ;  /* 0xc2fc00002b00780b */ /* 0x000fe20003f6e000 */
[----:B------:R-:W-:Y:S02]  /*40a0*/  WARPGROUP.DEPBAR.LE gsb0, 0x0 ;  /* 0x00008000000079c5 */ /* 0x000fe40000010000 */
[----:B------:R-:W-:-:S03]  /*40b0*/  F2FP.BF16.F32.PACK_AB R25, R81, R82 ;  /* 0x000000525119723e */ /* 0x000fc600000010ff */
[----:B------:R-:W3:Y:S01]  /*40c0*/  MUFU.EX2 R56, R52 ;  /* 0x0000003400387308 */ /* 0x000ee20000000800 */
[----:B------:R-:W-:Y:S01]  /*40d0*/  F2FP.BF16.F32.PACK_AB R27, R79, R80 ;  /* 0x000000504f1b723e */ /* 0x000fe200000010ff */
[----:B------:R-:W-:Y:S01]  /*40e0*/  @!P4 FMUL R44, R44, 0.5 ;  /* 0x3f0000002c2cc820 */ /* 0x000fe20000400000 */
[----:B------:R-:W-:Y:S01]  /*40f0*/  F2FP.BF16.F32.PACK_AB R24, R70, R67 ;  /* 0x000000434618723e */ /* 0x000fe200000010ff */
[----:B--2---:R-:W-:Y:S01]  /*4100*/  @!P2 FMUL R63, R63, R63 ;  /* 0x0000003f3f3fa220 */ /* 0x004fe20000400000 */
[----:B------:R-:W-:Y:S02]  /*4110*/  F2FP.BF16.F32.PACK_AB R26, R72, R69 ;  /* 0x00000045481a723e */ /* 0x000fe400000010ff */
[----:B------:R-:W-:Y:S01]  /*4120*/  @!P3 FMUL R43, R43, 0.5 ;  /* 0x3f0000002b2bb820 */ /* 0x000fe20000400000 */
[----:B-1----:R-:W-:Y:S01]  /*4130*/  @!P1 FMUL R46, R46, R46 ;  /* 0x0000002e2e2e9220 */ /* 0x002fe20000400000 */
[----:B------:R-:W1:Y:S01]  /*4140*/  MUFU.EX2 R52, R45 ;  /* 0x0000002d00347308 */ /* 0x000e620000000800 */
[----:B------:R-:W-:Y:S01]  /*4150*/  WARPGROUP.ARRIVE ;  /* 0x00000000000079c5 */ /* 0x000fe20000000000 */
[----:B------:R-:W-:Y:S01]  /*4160*/  FSETP.GEU.AND P2, PT, R35, -126, PT ;  /* 0xc2fc00002300780b */ /* 0x000fe20003f4e000 */
[----:B------:R-:W-:Y:S01]  /*4170*/  FADD R84, R84, R63 ;  /* 0x0000003f54547221 */ /* 0x000fe20000000000 */
[----:B------:R-:W-:Y:S01]  /*4180*/  FSETP.GEU.AND P1, PT, R33, -126, PT ;  /* 0xc2fc00002100780b */ /* 0x000fe20003f2e000 */
[----:B------:R-:W-:-:S02]  /*4190*/  FADD R83, R83, R46 ;  /* 0x0000002e53537221 */ /* 0x000fc40000000000 */
[----:B------:R-:W-:Y:S01]  /*41a0*/  HGMMA.64x96x16.F32.BF16 R88, R24, gdesc[UR4].tnspB, R88, gsb0 ;  /* 0x4160000418587df0 */ /* 0x000fe20008001858 */
[----:B------:R-:W-:Y:S01]  /*41b0*/  UIADD3 UR6, UR23, 0x700, URZ ;  /* 0x0000070017067890 */ /* 0x000fe2000fffe03f */
[----:B---3--:R-:W-:Y:S01]  /*41c0*/  @!P6 FMUL R56, R56, R56 ;  /* 0x000000383838e220 */ /* 0x008fe20000400000 */
[----:B------:R-:W-:Y:S01]  /*41d0*/  UMOV UR7, 0x80000020 ;  /* 0x8000002000077882 */ /* 0x000fe20000000000 */
[----:B------:R-:W-:Y:S01]  /*41e0*/  FSETP.GEU.AND P6, PT, R48, -126, PT ;  /* 0xc2fc00003000780b */ /* 0x000fe20003fce000 */
[----:B------:R-:W2:Y:S01]  /*41f0*/  MUFU.EX2 R49, R44 ;  /* 0x0000002c00317308 */ /* 0x000ea20000000800 */
[----:B------:R-:W-:Y:S01]  /*4200*/  FADD R51, R51, R56 ;  /* 0x0000003833337221 */ /* 0x000fe20000000000 */
[----:B------:R-:W-:Y:S01]  /*4210*/  FADD R13, R13, R84 ;  /* 0x000000540d0d7221 */ /* 0x000fe20000000000 */
[----:B------:R-:W-:Y:S01]  /*4220*/  @!P2 FMUL R35, R35, 0.5 ;  /* 0x3f0000002323a820 */ /* 0x000fe20000400000 */
[----:B------:R-:W-:Y:S01]  /*4230*/  FADD R20, R20, R83 ;  /* 0x0000005314147221 */ /* 0x000fe20000000000 */
[----:B-1----:R-:W-:Y:S01]  /*4240*/  @!P5 FMUL R52, R52, R52 ;  /* 0x000000343434d220 */ /* 0x002fe20000400000 */
[----:B------:R-:W-:Y:S01]  /*4250*/  FSETP.GEU.AND P5, PT, R32, -126, PT ;  /* 0xc2fc00002000780b */ /* 0x000fe20003fae000 */
[----:B------:R-:W-:-:S04]  /*4260*/  @!P1 FMUL R33, R33, 0.5 ;  /* 0x3f00000021219820 */ /* 0x000fc80000400000 */
[----:B------:R-:W1:Y:S01]  /*4270*/  MUFU.EX2 R45, R33 ;  /* 0x00000021002d7308 */ /* 0x000e620000000800 */
[----:B------:R-:W-:Y:S01]  /*4280*/  @!P6 FMUL R48, R48, 0.5 ;  /* 0x3f0000003030e820 */ /* 0x000fe20000400000 */
[----:B--2---:R-:W-:Y:S01]  /*4290*/  @!P4 FMUL R49, R49, R49 ;  /* 0x000000313131c220 */ /* 0x004fe20000400000 */
[----:B------:R-:W-:-:S05]  /*42a0*/  FSETP.GEU.AND P4, PT, R31, -126, PT ;  /* 0xc2fc00001f00780b */ /* 0x000fca0003f8e000 */
[----:B------:R-:W2:Y:S01]  /*42b0*/  MUFU.EX2 R53, R48 ;  /* 0x0000003000357308 */ /* 0x000ea20000000800 */
[----:B------:R-:W-:-:S07]  /*42c0*/  @!P5 FMUL R32, R32, 0.5 ;  /* 0x3f0000002020d820 */ /* 0x000fce0000400000 */
[----:B------:R-:W3:Y:S01]  /*42d0*/  MUFU.EX2 R48, R43 ;  /* 0x0000002b00307308 */ /* 0x000ee20000000800 */
[----:B-1----:R-:W-:Y:S01]  /*42e0*/  @!P1 FMUL R45, R45, R45 ;  /* 0x0000002d2d2d9220 */ /* 0x002fe20000400000 */
[----:B------:R-:W-:Y:S01]  /*42f0*/  ISETP.GE.AND P1, PT, R12, 0x101, PT ;  /* 0x000001010c00780c */ /* 0x000fe20003f26270 */
[----:B------:R-:W-:-:S05]  /*4300*/  @!P4 FMUL R31, R31, 0.5 ;  /* 0x3f0000001f1fc820 */ /* 0x000fca0000400000 */
[----:B------:R-:W1:Y:S01]  /*4310*/  MUFU.EX2 R43, R35 ;  /* 0x00000023002b7308 */ /* 0x000e620000000800 */
[----:B--2---:R-:W-:Y:S01]  /*4320*/  @!P6 FMUL R53, R53, R53 ;  /* 0x000000353535e220 */ /* 0x004fe20000400000 */
[----:B------:R-:W-:-:S06]  /*4330*/  FSETP.GEU.AND P6, PT, R42, -126, PT ;  /* 0xc2fc00002a00780b */ /* 0x000fcc0003fce000 */
[----:B------:R-:W2:Y:S01]  /*4340*/  MUFU.EX2 R32, R32 ;  /* 0x0000002000207308 */ /* 0x000ea20000000800 */
[----:B---3--:R-:W-:Y:S01]  /*4350*/  @!P3 FMUL R48, R48, R48 ;  /* 0x000000303030b220 */ /* 0x008fe20000400000 */
[----:B------:R-:W-:-:S05]  /*4360*/  FSETP.GEU.AND P3, PT, R30, -126, PT ;  /* 0xc2fc00001e00780b */ /* 0x000fca0003f6e000 */
[----:B------:R-:W-:Y:S01]  /*4370*/  @!P6 FMUL R42, R42, 0.5 ;  /* 0x3f0000002a2ae820 */ /* 0x000fe20000400000 */
[----:B-1----:R-:W-:Y:S01]  /*4380*/  @!P2 FMUL R43, R43, R43 ;  /* 0x0000002b2b2ba220 */ /* 0x002fe20000400000 */
[----:B------:R-:W-:Y:S02]  /*4390*/  FSETP.GEU.AND P2, PT, R29, -126, PT ;  /* 0xc2fc00001d00780b */ /* 0x000fe40003f4e000 */
[----:B------:R-:W1:Y:S04]  /*43a0*/  MUFU.EX2 R47, R42 ;  /* 0x0000002a002f7308 */ /* 0x000e680000000800 */
[----:B------:R-:W-:Y:S01]  /*43b0*/  @!P3 FMUL R30, R30, 0.5 ;  /* 0x3f0000001e1eb820 */ /* 0x000fe20000400000 */
[----:B--2---:R-:W-:-:S03]  /*43c0*/  @!P5 FMUL R32, R32, R32 ;  /* 0x000000202020d220 */ /* 0x004fc60000400000 */
[----:B------:R-:W2:Y:S03]  /*43d0*/  MUFU.EX2 R42, R31 ;  /* 0x0000001f002a7308 */ /* 0x000ea60000000800 */
[----:B------:R-:W-:-:S05]  /*43e0*/  @!P2 FMUL R29, R29, 0.5 ;  /* 0x3f0000001d1da820 */ /* 0x000fca0000400000 */
[----:B------:R-:W3:Y:S01]  /*43f0*/  MUFU.EX2 R33, R30 ;  /* 0x0000001e00217308 */ /* 0x000ee20000000800 */
[----:B-1----:R-:W-:Y:S01]  /*4400*/  @!P6 FMUL R47, R47, R47 ;  /* 0x0000002f2f2fe220 */ /* 0x002fe20000400000 */
[----:B------:R-:W-:Y:S01]  /*4410*/  FSETP.GEU.AND P6, PT, R34, -126, PT ;  /* 0xc2fc00002200780b */ /* 0x000fe20003fce000 */
[----:B--2---:R-:W-:-:S04]  /*4420*/  @!P4 FMUL R42, R42, R42 ;  /* 0x0000002a2a2ac220 */ /* 0x004fc80000400000 */
[----:B------:R-:W-:-:S08]  /*4430*/  FADD R67, R67, R42 ;  /* 0x0000002a43437221 */ /* 0x000fd00000000000 */
[----:B------:R-:W-:Y:S01]  /*4440*/  @!P6 FMUL R34, R34, 0.5 ;  /* 0x3f0000002222e820 */ /* 0x000fe20000400000 */
[----:B---3--:R-:W-:Y:S01]  /*4450*/  @!P3 FMUL R33, R33, R33 ;  /* 0x000000212121b220 */ /* 0x008fe20000400000 */
[----:B------:R-:W-:Y:S02]  /*4460*/  FADD R40, R40, R67 ;  /* 0x0000004328287221 */ /* 0x000fe40000000000 */
[----:B------:R-:W1:Y:S01]  /*4470*/  MUFU.EX2 R44, R34 ;  /* 0x00000022002c7308 */ /* 0x000e620000000800 */
[----:B------:R-:W-:-:S04]  /*4480*/  FADD R70, R70, R33 ;  /* 0x0000002146467221 */ /* 0x000fc80000000000 */
[----:B------:R-:W-:-:S03]  /*4490*/  FADD R41, R41, R70 ;  /* 0x0000004629297221 */ /* 0x000fc60000000000 */
[----:B------:R-:W2:Y:S01]  /*44a0*/  MUFU.EX2 R34, R29 ;  /* 0x0000001d00227308 */ /* 0x000ea20000000800 */
[----:B------:R-:W-:Y:S02]  /*44b0*/  WARPGROUP.DEPBAR.LE gsb0, 0x0 ;  /* 0x00008000000079c5 */ /* 0x000fe40000010000 */
[----:B------:R-:W-:Y:S01]  /*44c0*/  F2FP.BF16.F32.PACK_AB R25, R71, R68 ;  /* 0x000000444719723e */ /* 0x000fe200000010ff */
[----:B-1----:R-:W-:Y:S01]  /*44d0*/  @!P6 FMUL R44, R44, R44 ;  /* 0x0000002c2c2ce220 */ /* 0x002fe20000400000 */
[----:B------:R-:W-:Y:S02]  /*44e0*/  F2FP.BF16.F32.PACK_AB R27, R65, R74 ;  /* 0x0000004a411b723e */ /* 0x000fe400000010ff */
[----:B------:R-:W-:Y:S02]  /*44f0*/  F2FP.BF16.F32.PACK_AB R24, R85, R64 ;  /* 0x000000405518723e */ /* 0x000fe400000010ff */
[----:B------:R-:W-:Y:S01]  /*4500*/  F2FP.BF16.F32.PACK_AB R26, R87, R66 ;  /* 0x00000042571a723e */ /* 0x000fe200000010ff */
[----:B--2---:R-:W-:Y:S01]  /*4510*/  @!P2 FMUL R34, R34, R34 ;  /* 0x000000222222a220 */ /* 0x004fe20000400000 */
[----:B------:R-:W-:-:S02]  /*4520*/  FSETP.GEU.AND P6, PT, R23, -126, PT ;  /* 0xc2fc00001700780b */ /* 0x000fc40003fce000 */
[----:B------:R-:W-:Y:S01]  /*4530*/  WARPGROUP.ARRIVE ;  /* 0x00000000000079c5 */ /* 0x000fe20000000000 */
[----:B------:R-:W-:-:S04]  /*4540*/  FADD R69, R69, R34 ;  /* 0x0000002245457221 */ /* 0x000fc80000000000 */
[----:B------:R-:W-:Y:S01]  /*4550*/  FADD R50, R50, R69 ;  /* 0x0000004532327221 */ /* 0x000fe20000000000 */
[----:B------:R-:W-:Y:S01]  /*4560*/  HGMMA.64x96x16.F32.BF16 R88, R24, gdesc[UR4].tnspB, R88, gsb0 ;  /* 0x4160000418587df0 */ /* 0x000fe20008001858 */
[----:B------:R-:W-:Y:S01]  /*4570*/  UIADD3 UR6, UR23, 0x740, URZ ;  /* 0x0000074017067890 */ /* 0x000fe2000fffe03f */
[----:B------:R-:W-:-:S03]  /*4580*/  UMOV UR7, 0x80000020 ;  /* 0x8000002000077882 */ /* 0x000fc60000000000 */
[----:B------:R-:W-:-:S04]  /*4590*/  @!P6 FMUL R23, R23, 0.5 ;  /* 0x3f0000001717e820 */ /* 0x000fc80000400000 */
[----:B------:R-:W1:Y:S02]  /*45a0*/  MUFU.EX2 R35, R23 ;  /* 0x0000001700237308 */ /* 0x000e640000000800 */
[----:B-1----:R-:W-:-:S04]  /*45b0*/  @!P6 FMUL R35, R35, R35 ;  /* 0x000000232323e220 */ /* 0x002fc80000400000 */
[----:B------:R-:W-:-:S04]  /*45c0*/  FADD R72, R72, R35 ;  /* 0x0000002348487221 */ /* 0x000fc80000000000 */
[----:B------:R-:W-:Y:S01]  /*45d0*/  FADD R51, R51, R72 ;  /* 0x0000004833337221 */ /* 0x000fe20000000000 */
[----:B------:R-:W-:Y:S02]  /*45e0*/  WARPGROUP.DEPBAR.LE gsb0, 0x0 ;  /* 0x00008000000079c5 */ /* 0x000fe40000010000 */
[----:B------:R-:W-:Y:S02]  /*45f0*/  F2FP.BF16.F32.PACK_AB R25, R62, R59 ;  /* 0x0000003b3e19723e */ /* 0x000fe400000010ff */
[----:B------:R-:W-:Y:S02]  /*4600*/  F2FP.BF16.F32.PACK_AB R27, R60, R61 ;  /* 0x0000003d3c1b723e */ /* 0x000fe400000010ff */
[----:B------:R-:W-:Y:S02]  /*4610*/  F2FP.BF16.F32.PACK_AB R24, R58, R55 ;  /* 0x000000373a18723e */ /* 0x000fe400000010ff */
[----:B------:R-:W-:-:S04]  /*4620*/  F2FP.BF16.F32.PACK_AB R26, R56, R57 ;  /* 0x00000039381a723e */ /* 0x000fc800000010ff */
[----:B------:R-:W-:-:S06]  /*4630*/  WARPGROUP.ARRIVE ;  /* 0x00000000000079c5 */ /* 0x000fcc0000000000 */
[----:B------:R-:W-:Y:S01]  /*4640*/  HGMMA.64x96x16.F32.BF16 R88, R24, gdesc[UR4].tnspB, R88, gsb0 ;  /* 0x4160000418587df0 */ /* 0x000fe20008001858 */
[----:B------:R-:W-:Y:S01]  /*4650*/  UIADD3 UR6, UR23, 0x780, URZ ;  /* 0x0000078017067890 */ /* 0x000fe2000fffe03f */
[----:B------:R-:W-:Y:S01]  /*4660*/  UMOV UR7, 0x80000020 ;  /* 0x8000002000077882 */ /* 0x000fe20000000000 */
[----:B------:R-:W-:Y:S02]  /*4670*/  WARPGROUP.DEPBAR.LE gsb0, 0x0 ;  /* 0x00008000000079c5 */ /* 0x000fe40000010000 */
[----:B------:R-:W-:Y:S01]  /*4680*/  F2FP.BF16.F32.PACK_AB R25, R53, R54 ;  /* 0x000000363519723e */ /* 0x000fe200000010ff */
[----:B------:R-:W-:Y:S01]  /*4690*/  FADD R54, R75, R54 ;  /* 0x000000364b367221 */ /* 0x000fe20000000000 */
[----:B------:R-:W-:Y:S01]  /*46a0*/  F2FP.BF16.F32.PACK_AB R27, R46, R63 ;  /* 0x0000003f2e1b723e */ /* 0x000fe200000010ff */
[----:B------:R-:W-:Y:S01]  /*46b0*/  FADD R53, R76, R53 ;  /* 0x000000354c357221 */ /* 0x000fe20000000000 */
[----:B------:R-:W-:Y:S01]  /*46c0*/  F2FP.BF16.F32.PACK_AB R24, R49, R52 ;  /* 0x000000343118723e */ /* 0x000fe200000010ff */
[----:B------:R-:W-:Y:S01]  /*46d0*/  FADD R52, R73, R52 ;  /* 0x0000003449347221 */ /* 0x000fe20000000000 */
[----:B------:R-:W-:Y:S01]  /*46e0*/  F2FP.BF16.F32.PACK_AB R26, R47, R48 ;  /* 0x000000302f1a723e */ /* 0x000fe200000010ff */
[----:B------:R-:W-:Y:S01]  /*46f0*/  FADD R49, R86, R49 ;  /* 0x0000003156317221 */ /* 0x000fe20000000000 */
[----:B------:R-:W-:Y:S01]  /*4700*/  FADD R48, R77, R48 ;  /* 0x000000304d307221 */ /* 0x000fe20000000000 */
[----:B------:R-:W-:Y:S01]  /*4710*/  FADD R47, R136, R47 ;  /* 0x0000002f882f7221 */ /* 0x000fe20000000000 */
[----:B------:R-:W-:Y:S01]  /*4720*/  WARPGROUP.ARRIVE ;  /* 0x00000000000079c5 */ /* 0x000fe20000000000 */
[----:B------:R-:W-:Y:S01]  /*4730*/  FADD R54, R11, R54 ;  /* 0x000000360b367221 */ /* 0x000fe20000000000 */
[----:B------:R-:W-:Y:S01]  /*4740*/  FADD R15, R15, R52 ;  /* 0x000000340f0f7221 */ /* 0x000fe20000000000 */
[----:B------:R-:W-:Y:S01]  /*4750*/  FADD R22, R22, R49 ;  /* 0x0000003116167221 */ /* 0x000fe20000000000 */
[----:B------:R-:W-:Y:S01]  /*4760*/  FADD R21, R21, R48 ;  /* 0x0000003015157221 */ /* 0x000fe20000000000 */
[----:B------:R-:W-:Y:S01]  /*4770*/  FADD R28, R28, R47 ;  /* 0x0000002f1c1c7221 */ /* 0x000fe20000000000 */
[----:B------:R-:W-:Y:S01]  /*4780*/  HGMMA.64x96x16.F32.BF16 R88, R24, gdesc[UR4].tnspB, R88, gsb0 ;  /* 0x4160000418587df0 */ /* 0x000fe20008001858 */
[----:B------:R-:W-:Y:S01]  /*4790*/  UIADD3 UR6, UR23, 0x7c0, URZ ;  /* 0x000007c017067890 */ /* 0x000fe2000fffe03f */
[----:B------:R-:W-:Y:S01]  /*47a0*/  FADD R14, R14, R53 ;  /* 0x000000350e0e7221 */ /* 0x000fe20000000000 */
[----:B------:R-:W-:Y:S01]  /*47b0*/  UMOV UR7, 0x80000020 ;  /* 0x8000002000077882 */ /* 0x000fe20000000000 */
[----:B------:R-:W-:-:S02]  /*47c0*/  VIADD R11, R2, 0x1b020 ;  /* 0x0001b020020b7836 */ /* 0x000fc40000000000 */
[----:B------:R-:W-:Y:S01]  /*47d0*/  FADD R15, R15, R40 ;  /* 0x000000280f0f7221 */ /* 0x000fe20000000000 */
[----:B------:R-:W-:Y:S01]  /*47e0*/  FADD R22, R22, R41 ;  /* 0x0000002916167221 */ /* 0x000fe20000000000 */
[----:B------:R-:W-:Y:S01]  /*47f0*/  FADD R51, R28, R51 ;  /* 0x000000331c337221 */ /* 0x000fe20000000000 */
[----:B------:R-:W-:Y:S01]  /*4800*/  FADD R50, R21, R50 ;  /* 0x0000003215327221 */ /* 0x000fe20000000000 */
[----:B------:R-:W-:Y:S02]  /*4810*/  PRMT R23, RZ, 0x654, R11 ;  /* 0x00000654ff177816 */ /* 0x000fe4000000000b */
[----:B------:R-:W-:Y:S01]  /*4820*/  FADD R22, R22, R51 ;  /* 0x0000003316167221 */ /* 0x000fe20000000000 */
[----:B------:R-:W-:Y:S01]  /*4830*/  FADD R15, R15, R50 ;  /* 0x000000320f0f7221 */ /* 0x000fe20000000000 */
        /* <DEDUP_REMOVED lines=18> */
[----:B------:R-:W-:Y:S01]  /*4960*/  FADD R39, R20, R39 ;  /* 0x0000002714277221 */ /* 0x000fe20000000000 */
[----:B------:R-:W-:Y:S01]  /*4970*/  FADD R13, R15, R22 ;  /* 0x000000160f0d7221 */ /* 0x000fe20000000000 */
[----:B------:R-:W-:Y:S01]  /*4980*/  FADD R38, R43, R38 ;  /* 0x000000262b267221 */ /* 0x000fe20000000000 */
[----:B------:R-:W-:-:S02]  /*4990*/  IMAD.MOV.U32 R15, RZ, RZ, 0x2 ;  /* 0x00000002ff0f7424 */ /* 0x000fc400078e00ff */
[----:B------:R-:W-:-:S04]  /*49a0*/  FADD R39, R14, R39 ;  /* 0x000000270e277221 */ /* 0x000fc80000000000 */
[----:B------:R-:W-:Y:S01]  /*49b0*/  FADD R12, R38, R39 ;  /* 0x00000027260c7221 */ /* 0x000fe20000000000 */
[----:B------:R-:W-:Y:S02]  /*49c0*/  WARPGROUP.DEPBAR.LE gsb0, 0x0 ;  /* 0x00008000000079c5 */ /* 0x000fe40000010000 */
[----:B------:R1:W-:Y:S01]  /*49d0*/  SYNCS.ARRIVE.TRANS64.RED.A1T0 RZ, [R23+URZ], RZ ;  /* 0x000000ff17ff79a7 */ /* 0x0003e2000810043f */
[----:B------:R-:W-:Y:S05]  /*49e0*/  @!P1 BRA `(.L_x_24) ;  /* 0x0000003000309947 */ /* 0x000fea0003800000 */
[----:B------:R-:W-:Y:S01]  /*49f0*/  MOV R21, R19 ;  /* 0x0000001300157202 */ /* 0x000fe20000000f00 */
[----:B-1----:R-:W-:Y:S01]  /*4a00*/  IMAD.MOV.U32 R23, RZ, RZ, R18 ;  /* 0x000000ffff177224 */ /* 0x002fe200078e0012 */
[----:B------:R-:W-:Y:S01]  /*4a10*/  MOV R15, 0x2 ;  /* 0x00000002000f7802 */ /* 0x000fe20000000f00 */
[----:B------:R-:W-:Y:S01]  /*4a20*/  IMAD.MOV.U32 R6, RZ, RZ, 0x1 ;  /* 0x00000001ff067424 */ /* 0x000fe200078e00ff */
[----:B------:R-:W-:Y:S01]  /*4a30*/  MOV R3, RZ ;  /* 0x000000ff00037202 */ /* 0x000fe20000000f00 */
[----:B------:R-:W-:Y:S01]  /*4a40*/  ULDC.64 UR38, c[0x0][0x198] ;  /* 0x0000660000267ab9 */ /* 0x000fe20000000a00 */
[----:B------:R-:W-:-:S05]  /*4a50*/  ULDC UR22, c[0x0][0x604] ;  /* 0x0001810000167ab9 */ /* 0x000fca0000000800 */
.L_x_36:
[----:B------:R-:W-:Y:S01]  /*4a60*/  IMAD R19, R15, 0x8, R2 ;  /* 0x000000080f137824 */ /* 0x000fe200078e0202 */
[----:B------:R-:W-:-:S07]  /*4a70*/  SHF.L.U32 R14, R3, 0x1f, RZ ;  /* 0x0000001f030e7819 */ /* 0x000fce00000006ff */
[----:B------:R-:W-:Y:S05]  /*4a80*/  YIELD ;  /* 0x0000000000007946 */ /* 0x000fea0003800000 */
[----:B------:R-:W1:Y:S01]  /*4a90*/  SYNCS.PHASECHK.TRANS64.TRYWAIT P2, [R19+URZ+0x1b000], R14 ;  /* 0x01b0000e130075a7 */ /* 0x000e62000804017f */
[C---:B------:R-:W-:Y:S02]  /*4aa0*/  ISETP.GT.AND P1, PT, R17.reuse, 0x2, PT ;  /* 0x000000021100780c */ /* 0x040fe40003f24270 */
[----:B------:R-:W-:Y:S01]  /*4ab0*/  IADD3 R17, R17, -0x1, RZ ;  /* 0xffffffff11117810 */ /* 0x000fe20007ffe0ff */
[----:B-1----:R-:W-:Y:S10]  /*4ac0*/  @!P2 BRA `(.L_x_25) ;  /* 0x0000008000eca947 */ /* 0x002ff40003800000 */
.L_x_82:
[----:B------:R-:W-:Y:S05]  /*4ad0*/  WARPSYNC.ALL ;  /* 0x0000000000007948 */ /* 0x000fea0003800000 */
[----:B------:R-:W-:Y:S01]  /*4ae0*/  R2UR UR58, R15 ;  /* 0x000000000f3a72ca */ /* 0x000fe200000e0000 */
[----:B------:R-:W-:Y:S01]  /*4af0*/  WARPGROUP.ARRIVE ;  /* 0x00000000000079c5 */ /* 0x000fe20000000000 */
[----:B------:R-:W-:Y:S01]  /*4b00*/  UMOV UR59, 0x80000020 ;  /* 0x80000020003b7882 */ /* 0x000fe20000000000 */
[----:B------:R-:W-:Y:S01]  /*4b10*/  UMOV UR55, 0x80000020 ;  /* 0x8000002000377882 */ /* 0x000fe20000000000 */
[----:B------:R-:W-:Y:S01]  /*4b20*/  UMOV UR51, 0x80000020 ;  /* 0x8000002000337882 */ /* 0x000fe20000000000 */
[----:B------:R-:W-:Y:S01]  /*4b30*/  UMOV UR47, 0x80000020 ;  /* 0x80000020002f7882 */ /* 0x000fe20000000000 */
[----:B------:R-:W-:Y:S01]  /*4b40*/  UMOV UR43, 0x80000020 ;  /* 0x80000020002b7882 */ /* 0x000fe20000000000 */
[----:B------:R-:W-:Y:S01]  /*4b50*/  UMOV UR7, 0x80000020 ;  /* 0x8000002000077882 */ /* 0x000fe20000000000 */
[----:B------:R-:W-:-:S05]  /*4b60*/  ISETP.NE.AND P2, PT, R9, RZ, PT ;  /* 0x000000ff0900720c */ /* 0x000fca0003f45270 */
[----:B------:R-:W-:-:S04]  /*4b70*/  UIMAD UR58, UR58, 0x600, UR30 ;  /* 0x000006003a3a78a4 */ /* 0x000fc8000f8e021e */
[----:B------:R-:W-:Y:S02]  /*4b80*/  UIADD3 UR54, UR58, 0x2, URZ ;  /* 0x000000023a367890 */ /* 0x000fe4000fffe03f */
[----:B------:R-:W-:Y:S02]  /*4b90*/  UIADD3 UR50, UR58, 0x200, URZ ;  /* 0x000002003a327890 */ /* 0x000fe4000fffe03f */
[----:B------:R-:W-:Y:S02]  /*4ba0*/  UIADD3 UR46, UR58, 0x202, URZ ;  /* 0x000002023a2e7890 */ /* 0x000fe4000fffe03f */
[----:B------:R-:W-:Y:S01]  /*4bb0*/  HGMMA.64x128x16.F32.BF16 R24, gdesc[UR56], RZ, !UPT, gsb0 ;  /* 0x01e00000381879f0 */ /* 0x000fe2000c0018ff */
[----:B------:R-:W-:Y:S02]  /*4bc0*/  UIADD3 UR42, UR58, 0x400, URZ ;  /* 0x000004003a2a7890 */ /* 0x000fe4000fffe03f */
[----:B------:R-:W-:Y:S01]  /*4bd0*/  UIADD3 UR6, UR58, 0x402, URZ ;  /* 0x000004023a067890 */ /* 0x000fe2000fffe03f */
        /* <DEDUP_REMOVED lines=16> */
[----:B------:R-:W-:Y:S05]  /*4ce0*/  @P2 BRA `(.L_x_26) ;  /* 0x0000000000bc2947 */ /* 0x000fea0003800000 */
[----:B------:R-:W-:-:S13]  /*4cf0*/  ISETP.LT.OR P3, PT, R7, 0x1, !P0 ;  /* 0x000000010700780c */ /* 0x000fda0004761670 */
[----:B------:R-:W-:Y:S05]  /*4d00*/  @P3 BRA `(.L_x_27) ;  /* 0x0000000000b03947 */ /* 0x000fea0003800000 */
[----:B-1----:R-:W-:Y:S01]  /*4d10*/  IMAD R14, R5, 0x8, R2 ;  /* 0x00000008050e7824 */ /* 0x002fe200078e0202 */
[----:B------:R-:W-:Y:S02]  /*4d20*/  SHF.L.U32 R19, R4, 0x1f, RZ ;  /* 0x0000001f04137819 */ /* 0x000fe400000006ff */
[----:B------:R-:W-:Y:S02]  /*4d30*/  ISETP.NE.AND P4, PT, R0, RZ, PT ;  /* 0x000000ff0000720c */ /* 0x000fe40003f85270 */
[----:B------:R-:W1:Y:S02]  /*4d40*/  SYNCS.PHASECHK.TRANS64.TRYWAIT P3, [R14+URZ+0x1b020], R19 ;  /* 0x01b020130e0075a7 */ /* 0x000e64000806017f */
[----:B-1----:R-:W-:Y:S09]  /*4d50*/  @!P3 BRA `(.L_x_28) ;  /* 0x00000080005cb947 */ /* 0x002ff20003800000 */
.L_x_83:
[----:B------:R-:W-:Y:S05]  /*4d60*/  @P4 BRA `(.L_x_29) ;  /* 0x0000000000144947 */ /* 0x000fea0003800000 */
[----:B------:R-:W-:Y:S02]  /*4d70*/  LOP3.LUT P3, RZ, R16, 0x1f, RZ, 0xc0, !PT ;  /* 0x0000001f10ff7812 */ /* 0x000fe4000786c0ff */
[----:B-1----:R-:W-:-:S04]  /*4d80*/  MOV R19, 0x6000 ;  /* 0x0000600000137802 */ /* 0x002fc80000000f00 */
[----:B------:R2:W-:Y:S07]  /*4d90*/  SYNCS.ARRIVE.TRANS64 RZ, [R14+URZ+0x1b000], R19 ;  /* 0x01b000130eff79a7 */ /* 0x0005ee000800003f */
[----:B------:R-:W-:Y:S05]  /*4da0*/  @!P3 BRA `(.L_x_29) ;  /* 0x000000000004b947 */ /* 0x000fea0003800000 */
[----:B------:R-:W-:Y:S01]  /*4db0*/  BPT.TRAP 0x1 ;  /* 0x000000040000795c */ /* 0x000fe20000300000 */
.L_x_29:
[C---:B------:R-:W-:Y:S01]  /*4dc0*/  IMAD R18, R5.reuse, 0x6000, R2 ;  /* 0x0000600005127824 */ /* 0x040fe200078e0202 */
[----:B------:R-:W-:Y:S01]  /*4dd0*/  R2UR UR35, R8 ;  /* 0x00000000082372ca */ /* 0x000fe200000e0000 */
[----:B------:R-:W-:Y:S01]  /*4de0*/  UIADD3 UR6, UP0, UR38, 0x1f0, URZ ;  /* 0x000001f026067890 */ /* 0x000fe2000ff1e03f */
[----:B------:R-:W-:Y:S01]  /*4df0*/  R2UR UR33, R14 ;  /* 0x000000000e2172ca */ /* 0x000fe200000e0000 */
[----:B------:R-:W-:Y:S01]  /*4e00*/  UMOV UR24, 0x0 ;  /* 0x0000000000187882 */ /* 0x000fe20000000000 */
[----:B------:R-:W-:Y:S01]  /*4e10*/  R2UR UR8, R18 ;  /* 0x00000000120872ca */ /* 0x000fe200000e0000 */
[----:B------:R-:W-:Y:S01]  /*4e20*/  UIADD3.X UR7, URZ, UR39, URZ, UP0, !UPT ;  /* 0x000000273f077290 */ /* 0x000fe200087fe43f */
[----:B------:R-:W-:Y:S01]  /*4e30*/  VIADD R5, R5, 0x1 ;  /* 0x0000000105057836 */ /* 0x000fe20000000000 */
[----:B------:R-:W-:Y:S01]  /*4e40*/  UMOV UR25, 0x10000000 ;  /* 0x1000000000197882 */ /* 0x000fe20000000000 */
[----:B------:R-:W-:Y:S01]  /*4e50*/  UMOV UR34, URZ ;  /* 0x0000003f00227c82 */ /* 0x000fe20008000000 */
[----:B------:R-:W-:Y:S01]  /*4e60*/  UMOV UR18, 0x20 ;  /* 0x0000002000127882 */ /* 0x000fe20000000000 */
[----:B------:R-:W-:Y:S01]  /*4e70*/  UMOV UR20, UR36 ;  /* 0x0000002400147c82 */ /* 0x000fe20008000000 */
[----:B------:R-:W-:Y:S01]  /*4e80*/  UMOV UR21, UR37 ;  /* 0x0000002500157c82 */ /* 0x000fe20008000000 */
[----:B------:R-:W-:Y:S01]  /*4e90*/  UMOV UR10, 0x40 ;  /* 0x00000040000a7882 */ /* 0x000fe20000000000 */
[----:B------:R-:W-:Y:S01]  /*4ea0*/  USHF.L.U32 UR35, UR35, 0x7, URZ ;  /* 0x0000000723237899 */ /* 0x000fe2000800063f */
[----:B------:R-:W-:Y:S01]  /*4eb0*/  ISETP.NE.AND P3, PT, R5, 0x4, PT ;  /* 0x000000040500780c */ /* 0x000fe20003f65270 */
[----:B------:R-:W-:-:S02]  /*4ec0*/  UIADD3 UR33, UR33, 0x1b000, URZ ;  /* 0x0001b00021217890 */ /* 0x000fc4000fffe03f */
        /* <DEDUP_REMOVED lines=10> */
[----:B------:R-:W-:Y:S01]  /*4f70*/  UMOV UR9, UR33 ;  /* 0x0000002100097c82 */ /* 0x000fe20008000000 */
[----:B------:R-:W-:Y:S01]  /*4f80*/  UMOV UR11, UR35 ;  /* 0x00000023000b7c82 */ /* 0x000fe20008000000 */
[----:B------:R2:W-:Y:S01]  /*4f90*/  UTMALDG.4D [UR32], [UR6], desc[UR24] ;  /* 0x00001820060075b4 */ /* 0x0005e20008019000 */
[----:B------:R2:W-:Y:S01]  /*4fa0*/  UTMALDG.4D [UR16], [UR6], desc[UR24] ;  /* 0x00001810060075b4 */ /* 0x0005e20008019000 */
[----:B------:R2:W-:Y:S02]  /*4fb0*/  UTMALDG.4D [UR8], [UR6], desc[UR24] ;  /* 0x00001808060075b4 */ /* 0x0005e40008019000 */
[----:B--2---:R-:W-:Y:S01]  /*4fc0*/  NOP ;  /* 0x0000000000007918 */ /* 0x004fe20000000000 */
.L_x_27:
[----:B------:R-:W-:-:S07]  /*4fd0*/  IADD3 R7, R7, -0x1, RZ ;  /* 0xffffffff07077810 */ /* 0x000fce0007ffe0ff */
.L_x_26:
[----:B------:R-:W-:Y:S01]  /*4fe0*/  VIADD R15, R15, 0x1 ;  /* 0x000000010f0f7836 */ /* 0x000fe20000000000 */
[----:B------:R-:W-:Y:S05]  /*4ff0*/  WARPSYNC.ALL ;  /* 0x0000000000007948 */ /* 0x000fea0003800000 */
[----:B------:R-:W-:-:S04]  /*5000*/  ISETP.NE.AND P3, PT, R15, 0x4, PT ;  /* 0x000000040f00780c */ /* 0x000fc80003f65270 */
[----:B-1----:R-:W-:Y:S02]  /*5010*/  SEL R14, RZ, 0x1, P3 ;  /* 0x00000001ff0e7807 */ /* 0x002fe40001800000 */
[----:B------:R-:W-:Y:S02]  /*5020*/  SEL R15, R15, RZ, P3 ;  /* 0x000000ff0f0f7207 */ /* 0x000fe40001800000 */
[----:B------:R-:W-:Y:S02]  /*5030*/  LOP3.LUT R3, R3, R14, RZ, 0x3c, !PT ;  /* 0x0000000e03037212 */ /* 0x000fe400078e3cff */
[----:B------:R-:W-:Y:S01]  /*5040*/  FMNMX R14, R24, R21, !PT ;  /* 0x00000015180e7209 */ /* 0x000fe20007800000 */
[----:B------:R-:W-:Y:S01]  /*5050*/  IMAD R139, R15, 0x8, R2 ;  /* 0x000000080f8b7824 */ /* 0x000fe200078e0202 */
        /* <DEDUP_REMOVED lines=58> */
[----:B------:R-:W-:Y:S02]  /*5400*/  LEA R136, R6, R11, 0x3 ;  /* 0x0000000b06887211 */ /* 0x000fe400078e18ff */
[----:B------:R-:W-:Y:S02]  /*5410*/  FMNMX R14, R84, R19, !PT ;  /* 0x00000013540e7209 */ /* 0x000fe40007800000 */
[----:B------:R-:W-:Y:S02]  /*5420*/  FMNMX R19, R83, R18, !PT ;  /* 0x0000001253137209 */ /* 0x000fe40007800000 */
[----:B------:R-:W-:-:S02]  /*5430*/  FMNMX R14, R85, R14, !PT ;  /* 0x0000000e550e7209 */ /* 0x000fc40007800000 */
[----:B------:R-:W-:Y:S02]  /*5440*/  FMNMX R18, R86, R19, !PT ;  /* 0x0000001356127209 */ /* 0x000fe40007800000 */
[----:B------:R-:W-:Y:S01]  /*5450*/  PRMT R136, RZ, 0x654, R136 ;  /* 0x00000654ff887816 */ /* 0x000fe20000000088 */
[----:B------:R-:W1:Y:S01]  /*5460*/  SHFL.BFLY PT, R19, R14, 0x1, 0x1f ;  /* 0x0c201f000e137f89 */ /* 0x000e6200000e0000 */
[----:B------:R-:W-:Y:S02]  /*5470*/  FMNMX R20, R87, R18, !PT ;  /* 0x0000001257147209 */ /* 0x000fe40007800000 */
[----:B------:R2:W-:Y:S03]  /*5480*/  SYNCS.ARRIVE.TRANS64.RED.A1T0 RZ, [R136+URZ], RZ ;  /* 0x000000ff88ff79a7 */ /* 0x0005e6000810043f */
[----:B------:R-:W3:Y:S01]  /*5490*/  SHFL.BFLY PT, R137, R20, 0x1, 0x1f ;  /* 0x0c201f0014897f89 */ /* 0x000ee200000e0000 */
[----:B-1----:R-:W-:-:S05]  /*54a0*/  FMNMX R22, R14, R19, !PT ;  /* 0x000000130e167209 */ /* 0x002fca0007800000 */
[----:B------:R-:W1:Y:S01]  /*54b0*/  SHFL.BFLY PT, R19, R22, 0x2, 0x1f ;  /* 0x0c401f0016137f89 */ /* 0x000e6200000e0000 */
[----:B---3--:R-:W-:-:S05]  /*54c0*/  FMNMX R137, R20, R137, !PT ;  /* 0x0000008914897209 */ /* 0x008fca0007800000 */
[----:B------:R-:W3:Y:S01]  /*54d0*/  SHFL.BFLY PT, R18, R137, 0x2, 0x1f ;  /* 0x0c401f0089127f89 */ /* 0x000ee200000e0000 */
[----:B-1----:R-:W-:Y:S02]  /*54e0*/  FMNMX R19, R22, R19, !PT ;  /* 0x0000001316137209 */ /* 0x002fe40007800000 */
[----:B------:R-:W-:Y:S02]  /*54f0*/  SHF.L.U32 R22, R3, 0x1f, RZ ;  /* 0x0000001f03167819 */ /* 0x000fe400000006ff */
[----:B------:R-:W-:Y:S02]  /*5500*/  FSETP.NEU.AND P3, PT, R19, -INF , PT ;  /* 0xff8000001300780b */ /* 0x000fe40003f6d000 */
[----:B---3--:R-:W-:Y:S01]  /*5510*/  FMNMX R18, R137, R18, !PT ;  /* 0x0000001289127209 */ /* 0x008fe20007800000 */
[----:B------:R-:W1:Y:S01]  /*5520*/  SYNCS.PHASECHK.TRANS64.TRYWAIT P4, [R139+URZ+0x1b000], R22 ;  /* 0x01b000168b0075a7 */ /* 0x000e62000808017f */
[----:B------:R-:W-:Y:S02]  /*5530*/  FSEL R138, R19, RZ, P3 ;  /* 0x000000ff138a7208 */ /* 0x000fe40001800000 */
[----:B------:R-:W-:-:S03]  /*5540*/  FSETP.NEU.AND P3, PT, R18, -INF , PT ;  /* 0xff8000001200780b */ /* 0x000fc60003f6d000 */
[----:B------:R-:W-:Y:S01]  /*5550*/  FADD R14, -R138, R21 ;  /* 0x000000158a0e7221 */ /* 0x000fe20000000100 */
[----:B------:R-:W-:-:S03]  /*5560*/  FSEL R140, R18, RZ, P3 ;  /* 0x000000ff128c7208 */ /* 0x000fc60001800000 */
[----:B------:R-:W-:Y:S02]  /*5570*/  FMUL R20, R14, UR22 ;  /* 0x000000160e147c20 */ /* 0x000fe40008400000 */
[----:B------:R-:W-:-:S03]  /*5580*/  FADD R14, -R140, R23 ;  /* 0x000000178c0e7221 */ /* 0x000fc60000000100 */
[----:B------:R-:W-:Y:S01]  /*5590*/  FSETP.GEU.AND P5, PT, R20, -126, PT ;  /* 0xc2fc00001400780b */ /* 0x000fe20003fae000 */
[----:B------:R-:W-:Y:S01]  /*55a0*/  FMUL R21, R14, UR22 ;  /* 0x000000160e157c20 */ /* 0x000fe20008400000 */
[----:B------:R-:W-:-:S04]  /*55b0*/  FMUL R14, R140, UR22 ;  /* 0x000000168c0e7c20 */ /* 0x000fc80008400000 */
[----:B------:R-:W-:Y:S01]  /*55c0*/  FSETP.GEU.AND P6, PT, R21, -126, PT ;  /* 0xc2fc00001500780b */ /* 0x000fe20003fce000 */
[--C-:B------:R-:W-:Y:S01]  /*55d0*/  FFMA R26, R26, UR22, -R14.reuse ;  /* 0x000000161a1a7c23 */ /* 0x100fe2000800080e */
[----:B------:R-:W-:-:S04]  /*55e0*/  FFMA R23, R27, UR22, -R14 ;  /* 0x000000161b177c23 */ /* 0x000fc8000800080e */
[----:B------:R-:W-:Y:S01]  /*55f0*/  FSETP.GEU.AND P3, PT, R26, -126, PT ;  /* 0xc2fc00001a00780b */ /* 0x000fe20003f6e000 */
[----:B------:R-:W-:-:S06]  /*5600*/  @!P5 FMUL R20, R20, 0.5 ;  /* 0x3f0000001414d820 */ /* 0x000fcc0000400000 */
[----:B------:R-:W-:Y:S01]  /*5610*/  @!P6 FMUL R21, R21, 0.5 ;  /* 0x3f0000001515e820 */ /* 0x000fe20000400000 */
[----:B------:R-:W3:Y:S08]  /*5620*/  MUFU.EX2 R20, R20 ;  /* 0x0000001400147308 */ /* 0x000ef00000000800 */
[----:B------:R-:W4:Y:S01]  /*5630*/  MUFU.EX2 R21, R21 ;  /* 0x0000001500157308 */ /* 0x000f220000000800 */
[----:B-12---:R-:W-:Y:S05]  /*5640*/  @!P4 BRA `(.L_x_30) ;  /* 0x000000780034c947 */ /* 0x006fea0003800000 */
.L_x_84:
[--C-:B-1----:R-:W-:Y:S01]  /*5650*/  FFMA R139, R31, UR22, -R14.reuse ;  /* 0x000000161f8b7c23 */ /* 0x102fe2000800080e */
[----:B------:R-:W-:Y:S01]  /*5660*/  FFMA R27, R30, UR22, -R14 ;  /* 0x000000161e1b7c23 */ /* 0x000fe2000800080e */
[----:B----4-:R-:W-:Y:S01]  /*5670*/  @!P6 FMUL R21, R21, R21 ;  /* 0x000000151515e220 */ /* 0x010fe20000400000 */
[----:B------:R-:W-:Y:S01]  /*5680*/  FSETP.GEU.AND P4, PT, R23, -126, PT ;  /* 0xc2fc00001700780b */ /* 0x000fe20003f8e000 */
[----:B---3--:R-:W-:Y:S01]  /*5690*/  @!P5 FMUL R20, R20, R20 ;  /* 0x000000141414d220 */ /* 0x008fe20000400000 */
[----:B------:R-:W-:Y:S01]  /*56a0*/  FSETP.GEU.AND P6, PT, R139, -126, PT ;  /* 0xc2fc00008b00780b */ /* 0x000fe20003fce000 */
[----:B------:R-:W-:Y:S01]  /*56b0*/  @!P3 FMUL R26, R26, 0.5 ;  /* 0x3f0000001a1ab820 */ /* 0x000fe20000400000 */
[----:B------:R-:W-:Y:S01]  /*56c0*/  FSETP.GEU.AND P5, PT, R27, -126, PT ;  /* 0xc2fc00001b00780b */ /* 0x000fe20003fae000 */
[----:B------:R-:W-:Y:S01]  /*56d0*/  FMUL R30, R138, UR22 ;  /* 0x000000168a1e7c20 */ /* 0x000fe20008400000 */
[----:B------:R-:W-:Y:S01]  /*56e0*/  R2UR UR6, R15 ;  /* 0x000000000f0672ca */ /* 0x000fe200000e0000 */
[----:B------:R1:W2:Y:S01]  /*56f0*/  MUFU.EX2 R22, R26 ;  /* 0x0000001a00167308 */ /* 0x0002a20000000800 */
[-C--:B------:R-:W-:Y:S01]  /*5700*/  FMUL R88, R88, R20.reuse ;  /* 0x0000001458587220 */ /* 0x080fe20000400000 */
[--C-:B------:R-:W-:Y:S01]  /*5710*/  FFMA R138, R29, UR22, -R30.reuse ;  /* 0x000000161d8a7c23 */ /* 0x100fe2000800081e */
[--C-:B------:R-:W-:Y:S01]  /*5720*/  FFMA R24, R24, UR22, -R30.reuse ;  /* 0x0000001618187c23 */ /* 0x100fe2000800081e */
[--C-:B------:R-:W-:Y:S01]  /*5730*/  FFMA R25, R25, UR22, -R30.reuse ;  /* 0x0000001619197c23 */ /* 0x100fe2000800081e */
[-C--:B------:R-:W-:Y:S01]  /*5740*/  FMUL R89, R89, R20.reuse ;  /* 0x0000001459597220 */ /* 0x080fe20000400000 */
[----:B------:R-:W-:Y:S01]  /*5750*/  @!P4 FMUL R23, R23, 0.5 ;  /* 0x3f0000001717c820 */ /* 0x000fe20000400000 */
[-C--:B------:R-:W-:Y:S01]  /*5760*/  FMUL R92, R92, R20.reuse ;  /* 0x000000145c5c7220 */ /* 0x080fe20000400000 */
[----:B------:R-:W-:Y:S01]  /*5770*/  @!P6 FMUL R139, R139, 0.5 ;  /* 0x3f0000008b8be820 */ /* 0x000fe20000400000 */
[----:B-1----:R-:W-:Y:S01]  /*5780*/  FFMA R26, R28, UR22, -R30 ;  /* 0x000000161c1a7c23 */ /* 0x002fe2000800081e */
[----:B------:R-:W-:Y:S01]  /*5790*/  @!P5 FMUL R27, R27, 0.5 ;  /* 0x3f0000001b1bd820 */ /* 0x000fe20000400000 */
[-C--:B------:R-:W-:Y:S01]  /*57a0*/  FMUL R93, R93, R20.reuse ;  /* 0x000000145d5d7220 */ /* 0x080fe20000400000 */
[----:B------:R-:W1:Y:S01]  /*57b0*/  MUFU.EX2 R136, R139 ;  /* 0x0000008b00887308 */ /* 0x000e620000000800 */
[-C--:B------:R-:W-:Y:S01]  /*57c0*/  FMUL R96, R96, R20.reuse ;  /* 0x0000001460607220 */ /* 0x080fe20000400000 */
[-C--:B------:R-:W-:Y:S01]  /*57d0*/  FMUL R97, R97, R20.reuse ;  /* 0x0000001461617220 */ /* 0x080fe20000400000 */
[-C--:B------:R-:W-:Y:S01]  /*57e0*/  FMUL R100, R100, R20.reuse ;  /* 0x0000001464647220 */ /* 0x080fe20000400000 */
[----:B------:R-:W-:Y:S01]  /*57f0*/  FMUL R101, R101, R20 ;  /* 0x0000001465657220 */ /* 0x000fe20000400000 */
[----:B--2---:R-:W-:Y:S01]  /*5800*/  @!P3 FMUL R22, R22, R22 ;  /* 0x000000161616b220 */ /* 0x004fe20000400000 */
[----:B------:R-:W-:Y:S01]  /*5810*/  FSETP.GEU.AND P3, PT, R24, -126, PT ;  /* 0xc2fc00001800780b */ /* 0x000fe20003f6e000 */
[-C--:B------:R-:W-:Y:S01]  /*5820*/  FMUL R104, R104, R20.reuse ;  /* 0x0000001468687220 */ /* 0x080fe20000400000 */
[----:B------:R-:W2:Y:S01]  /*5830*/  MUFU.EX2 R23, R23 ;  /* 0x0000001700177308 */ /* 0x000ea20000000800 */
[-C--:B------:R-:W-:Y:S01]  /*5840*/  FMUL R105, R105, R20.reuse ;  /* 0x0000001469697220 */ /* 0x080fe20000400000 */
[-C--:B------:R-:W-:Y:S01]  /*5850*/  FMUL R108, R108, R20.reuse ;  /* 0x000000146c6c7220 */ /* 0x080fe20000400000 */
[-C--:B------:R-:W-:Y:S01]  /*5860*/  FMUL R109, R109, R20.reuse ;  /* 0x000000146d6d7220 */ /* 0x080fe20000400000 */
[-C--:B------:R-:W-:Y:S01]  /*5870*/  FMUL R112, R112, R20.reuse ;  /* 0x0000001470707220 */ /* 0x080fe20000400000 */
[-C--:B------:R-:W-:Y:S01]  /*5880*/  FMUL R113, R113, R20.reuse ;  /* 0x0000001471717220 */ /* 0x080fe20000400000 */
[-C--:B------:R-:W-:Y:S01]  /*5890*/  FMUL R116, R116, R20.reuse ;  /* 0x0000001474747220 */ /* 0x080fe20000400000 */
[----:B------:R-:W-:Y:S01]  /*58a0*/  FMUL R117, R117, R20 ;  /* 0x0000001475757220 */ /* 0x000fe20000400000 */
[----:B------:R-:W3:Y:S01]  /*58b0*/  MUFU.EX2 R31, R27 ;  /* 0x0000001b001f7308 */ /* 0x000ee20000000800 */
[----:B-1----:R-:W-:Y:S01]  /*58c0*/  @!P6 FMUL R136, R136, R136 ;  /* 0x000000888888e220 */ /* 0x002fe20000400000 */
[----:B------:R-:W-:Y:S01]  /*58d0*/  FSETP.GEU.AND P6, PT, R138, -126, PT ;  /* 0xc2fc00008a00780b */ /* 0x000fe20003fce000 */
[----:B------:R-:W-:Y:S01]  /*58e0*/  @!P3 FMUL R24, R24, 0.5 ;  /* 0x3f0000001818b820 */ /* 0x000fe20000400000 */
[-C--:B------:R-:W-:Y:S01]  /*58f0*/  FMUL R120, R120, R20.reuse ;  /* 0x0000001478787220 */ /* 0x080fe20000400000 */
[-C--:B------:R-:W-:Y:S01]  /*5900*/  FMUL R121, R121, R20.reuse ;  /* 0x0000001479797220 */ /* 0x080fe20000400000 */
[-C--:B------:R-:W-:Y:S01]  /*5910*/  FMUL R124, R124, R20.reuse ;  /* 0x000000147c7c7220 */ /* 0x080fe20000400000 */
[-C--:B------:R-:W-:Y:S01]  /*5920*/  FMUL R125, R125, R20.reuse ;  /* 0x000000147d7d7220 */ /* 0x080fe20000400000 */
[----:B------:R-:W1:Y:S01]  /*5930*/  MUFU.EX2 R137, R24 ;  /* 0x0000001800897308 */ /* 0x000e620000000800 */
[----:B--2---:R-:W-:Y:S01]  /*5940*/  @!P4 FMUL R23, R23, R23 ;  /* 0x000000171717c220 */ /* 0x004fe20000400000 */
[----:B------:R-:W-:Y:S01]  /*5950*/  FSETP.GEU.AND P4, PT, R25, -126, PT ;  /* 0xc2fc00001900780b */ /* 0x000fe20003f8e000 */
[-C--:B------:R-:W-:Y:S01]  /*5960*/  FMUL R128, R128, R20.reuse ;  /* 0x0000001480807220 */ /* 0x080fe20000400000 */
[-C--:B------:R-:W-:Y:S01]  /*5970*/  FMUL R129, R129, R20.reuse ;  /* 0x0000001481817220 */ /* 0x080fe20000400000 */
[-C--:B------:R-:W-:Y:S01]  /*5980*/  FMUL R132, R132, R20.reuse ;  /* 0x0000001484847220 */ /* 0x080fe20000400000 */
[----:B------:R-:W-:Y:S01]  /*5990*/  FMUL R133, R133, R20 ;  /* 0x0000001485857220 */ /* 0x000fe20000400000 */
[----:B------:R-:W-:Y:S01]  /*59a0*/  @!P6 FMUL R138, R138, 0.5 ;  /* 0x3f0000008a8ae820 */ /* 0x000fe20000400000 */
[----:B------:R-:W-:Y:S01]  /*59b0*/  FMUL R90, R90, R21 ;  /* 0x000000155a5a7220 */ /* 0x000fe20000400000 */
[----:B---3--:R-:W-:Y:S01]  /*59c0*/  @!P5 FMUL R31, R31, R31 ;  /* 0x0000001f1f1fd220 */ /* 0x008fe20000400000 */
[----:B------:R-:W-:Y:S01]  /*59d0*/  FSETP.GEU.AND P5, PT, R26, -126, PT ;  /* 0xc2fc00001a00780b */ /* 0x000fe20003fae000 */
[-C--:B------:R-:W-:Y:S01]  /*59e0*/  FMUL R91, R91, R21.reuse ;  /* 0x000000155b5b7220 */ /* 0x080fe20000400000 */
[-C--:B------:R-:W-:Y:S01]  /*59f0*/  FMUL R94, R94, R21.reuse ;  /* 0x000000155e5e7220 */ /* 0x080fe20000400000 */
[----:B------:R-:W2:Y:S01]  /*5a00*/  MUFU.EX2 R138, R138 ;  /* 0x0000008a008a7308 */ /* 0x000ea20000000800 */
[-C--:B------:R-:W-:Y:S01]  /*5a10*/  FMUL R95, R95, R21.reuse ;  /* 0x000000155f5f7220 */ /* 0x080fe20000400000 */
[----:B------:R-:W-:Y:S01]  /*5a20*/  @!P4 FMUL R25, R25, 0.5 ;  /* 0x3f0000001919c820 */ /* 0x000fe20000400000 */
[----:B------:R-:W-:Y:S01]  /*5a30*/  FMUL R98, R98, R21 ;  /* 0x0000001562627220 */ /* 0x000fe20000400000 */
[----:B-1----:R-:W-:Y:S01]  /*5a40*/  @!P3 FMUL R137, R137, R137 ;  /* 0x000000898989b220 */ /* 0x002fe20000400000 */
[-C--:B------:R-:W-:Y:S01]  /*5a50*/  FMUL R99, R99, R21.reuse ;  /* 0x0000001563637220 */ /* 0x080fe20000400000 */
[-C--:B------:R-:W-:Y:S01]  /*5a60*/  FMUL R102, R102, R21.reuse ;  /* 0x0000001566667220 */ /* 0x080fe20000400000 */
[-C--:B------:R-:W-:Y:S01]  /*5a70*/  FMUL R103, R103, R21.reuse ;  /* 0x0000001567677220 */ /* 0x080fe20000400000 */
[----:B------:R-:W1:Y:S01]  /*5a80*/  MUFU.EX2 R28, R25 ;  /* 0x00000019001c7308 */ /* 0x000e620000000800 */
[-C--:B------:R-:W-:Y:S01]  /*5a90*/  FMUL R106, R106, R21.reuse ;  /* 0x000000156a6a7220 */ /* 0x080fe20000400000 */
[----:B------:R-:W-:Y:S01]  /*5aa0*/  @!P5 FMUL R26, R26, 0.5 ;  /* 0x3f0000001a1ad820 */ /* 0x000fe20000400000 */
[-C--:B------:R-:W-:Y:S01]  /*5ab0*/  FMUL R107, R107, R21.reuse ;  /* 0x000000156b6b7220 */ /* 0x080fe20000400000 */
[-C--:B------:R-:W-:Y:S01]  /*5ac0*/  FMUL R110, R110, R21.reuse ;  /* 0x000000156e6e7220 */ /* 0x080fe20000400000 */
[-C--:B------:R-:W-:Y:S01]  /*5ad0*/  FMUL R111, R111, R21.reuse ;  /* 0x000000156f6f7220 */ /* 0x080fe20000400000 */
[-C--:B------:R-:W-:Y:S01]  /*5ae0*/  FMUL R114, R114, R21.reuse ;  /* 0x0000001572727220 */ /* 0x080fe20000400000 */
[-C--:B------:R-:W-:Y:S01]  /*5af0*/  FMUL R115, R115, R21.reuse ;  /* 0x0000001573737220 */ /* 0x080fe20000400000 */
[----:B------:R-:W3:Y:S01]  /*5b00*/  MUFU.EX2 R29, R26 ;  /* 0x0000001a001d7308 */ /* 0x000ee20000000800 */
[----:B--2---:R-:W-:Y:S01]  /*5b10*/  @!P6 FMUL R138, R138, R138 ;  /* 0x0000008a8a8ae220 */ /* 0x004fe20000400000 */
[-C--:B------:R-:W-:Y:S01]  /*5b20*/  FMUL R118, R118, R21.reuse ;  /* 0x0000001576767220 */ /* 0x080fe20000400000 */
[-C--:B------:R-:W-:Y:S01]  /*5b30*/  FMUL R119, R119, R21.reuse ;  /* 0x0000001577777220 */ /* 0x080fe20000400000 */
[-C--:B------:R-:W-:Y:S01]  /*5b40*/  FMUL R122, R122, R21.reuse ;  /* 0x000000157a7a7220 */ /* 0x080fe20000400000 */
[-C--:B------:R-:W-:Y:S01]  /*5b50*/  FMUL R123, R123, R21.reuse ;  /* 0x000000157b7b7220 */ /* 0x080fe20000400000 */
[-C--:B------:R-:W-:Y:S01]  /*5b60*/  FMUL R126, R126, R21.reuse ;  /* 0x000000157e7e7220 */ /* 0x080fe20000400000 */
[-C--:B------:R-:W-:Y:S01]  /*5b70*/  FMUL R127, R127, R21.reuse ;  /* 0x000000157f7f7220 */ /* 0x080fe20000400000 */
[-C--:B------:R-:W-:Y:S01]  /*5b80*/  FMUL R130, R130, R21.reuse ;  /* 0x0000001582827220 */ /* 0x080fe20000400000 */
[----:B-1----:R-:W-:Y:S01]  /*5b90*/  @!P4 FMUL R28, R28, R28 ;  /* 0x0000001c1c1cc220 */ /* 0x002fe20000400000 */
[-C--:B------:R-:W-:Y:S01]  /*5ba0*/  FMUL R131, R131, R21.reuse ;  /* 0x0000001583837220 */ /* 0x080fe20000400000 */
[-C--:B------:R-:W-:Y:S01]  /*5bb0*/  FMUL R134, R134, R21.reuse ;  /* 0x0000001586867220 */ /* 0x080fe20000400000 */
[----:B------:R-:W-:Y:S01]  /*5bc0*/  FMUL R135, R135, R21 ;  /* 0x0000001587877220 */ /* 0x000fe20000400000 */
[----:B------:R-:W-:Y:S01]  /*5bd0*/  F2FP.BF16.F32.PACK_AB R25, R23, R22 ;  /* 0x000000161719723e */ /* 0x000fe200000010ff */
[----:B------:R-:W-:Y:S01]  /*5be0*/  UIMAD UR6, UR6, 0x600, UR23 ;  /* 0x00000600060678a4 */ /* 0x000fe2000f8e0217 */
[----:B------:R-:W-:Y:S01]  /*5bf0*/  F2FP.BF16.F32.PACK_AB R27, R136, R31 ;  /* 0x0000001f881b723e */ /* 0x000fe200000010ff */
[----:B------:R-:W-:Y:S01]  /*5c00*/  UMOV UR7, 0x80000020 ;  /* 0x8000002000077882 */ /* 0x000fe20000000000 */
[----:B---3--:R-:W-:Y:S01]  /*5c10*/  @!P5 FMUL R29, R29, R29 ;  /* 0x0000001d1d1dd220 */ /* 0x008fe20000400000 */
[----:B------:R-:W-:Y:S01]  /*5c20*/  F2FP.BF16.F32.PACK_AB R24, R28, R137 ;  /* 0x000000891c18723e */ /* 0x000fe200000010ff */
[--C-:B------:R-:W-:Y:S01]  /*5c30*/  FFMA R139, R34, UR22, -R14.reuse ;  /* 0x00000016228b7c23 */ /* 0x100fe2000800080e */
[--C-:B------:R-:W-:Y:S01]  /*5c40*/  FFMA R34, R38, UR22, -R14.reuse ;  /* 0x0000001626227c23 */ /* 0x100fe2000800080e */
[----:B------:R-:W-:Y:S01]  /*5c50*/  FFMA R140, R35, UR22, -R14 ;  /* 0x00000016238c7c23 */ /* 0x000fe2000800080e */
[----:B------:R-:W-:Y:S01]  /*5c60*/  F2FP.BF16.F32.PACK_AB R26, R138, R29 ;  /* 0x0000001d8a1a723e */ /* 0x000fe200000010ff */
[--C-:B------:R-:W-:Y:S01]  /*5c70*/  FFMA R32, R32, UR22, -R30.reuse ;  /* 0x0000001620207c23 */ /* 0x100fe2000800081e */
[----:B------:R-:W-:Y:S01]  /*5c80*/  FSETP.GEU.AND P3, PT, R139, -126, PT ;  /* 0xc2fc00008b00780b */ /* 0x000fe20003f6e000 */
[--C-:B------:R-:W-:Y:S01]  /*5c90*/  FFMA R33, R33, UR22, -R30.reuse ;  /* 0x0000001621217c23 */ /* 0x100fe2000800081e */
[----:B------:R-:W-:Y:S01]  /*5ca0*/  WARPGROUP.ARRIVE ;  /* 0x00000000000079c5 */ /* 0x000fe20000000000 */
[----:B------:R-:W-:Y:S01]  /*5cb0*/  FSETP.GEU.AND P5, PT, R34, -126, PT ;  /* 0xc2fc00002200780b */ /* 0x000fe20003fae000 */
[----:B------:R-:W-:Y:S01]  /*5cc0*/  FFMA R36, R36, UR22, -R30 ;  /* 0x0000001624247c23 */ /* 0x000fe2000800081e */
[----:B------:R-:W-:Y:S01]  /*5cd0*/  FSETP.GEU.AND P4, PT, R140, -126, PT ;  /* 0xc2fc00008c00780b */ /* 0x000fe20003f8e000 */
[----:B------:R-:W-:Y:S01]  /*5ce0*/  UIADD3 UR8, UR6, 0x40, URZ ;  /* 0x0000004006087890 */ /* 0x000fe2000fffe03f */
[----:B------:R-:W-:Y:S01]  /*5cf0*/  FFMA R62, R62, UR22, -R14 ;  /* 0x000000163e3e7c23 */ /* 0x000fe2000800080e */
[----:B------:R-:W-:Y:S01]  /*5d00*/  HGMMA.64x96x16.F32.BF16 R88, R24, gdesc[UR4].tnspB, R88, gsb0 ;  /* 0x4160000418587df0 */ /* 0x000fe20008001858 */
[----:B------:R-:W-:Y:S01]  /*5d10*/  UMOV UR11, 0x80000020 ;  /* 0x80000020000b7882 */ /* 0x000fe20000000000 */
[--C-:B------:R-:W-:Y:S01]  /*5d20*/  FFMA R56, R56, UR22, -R30.reuse ;  /* 0x0000001638387c23 */ /* 0x100fe2000800081e */
[--C-:B------:R-:W-:Y:S01]  /*5d30*/  FFMA R57, R57, UR22, -R30.reuse ;  /* 0x0000001639397c23 */ /* 0x100fe2000800081e */
[----:B------:R-:W-:Y:S01]  /*5d40*/  FFMA R60, R60, UR22, -R30 ;  /* 0x000000163c3c7c23 */ /* 0x000fe2000800081e */
[----:B------:R-:W-:Y:S01]  /*5d50*/  @!P3 FMUL R139, R139, 0.5 ;  /* 0x3f0000008b8bb820 */ /* 0x000fe20000400000 */
[----:B------:R-:W-:Y:S01]  /*5d60*/  UMOV UR10, UR8 ;  /* 0x00000008000a7c82 */ /* 0x000fe20008000000 */
[----:B------:R-:W-:Y:S01]  /*5d70*/  UIADD3 UR8, UR6, 0x80, URZ ;  /* 0x0000008006087890 */ /* 0x000fe2000fffe03f */
[----:B------:R-:W-:Y:S01]  /*5d80*/  @!P5 FMUL R34, R34, 0.5 ;  /* 0x3f0000002222d820 */ /* 0x000fe20000400000 */
[----:B------:R1:W2:Y:S01]  /*5d90*/  MUFU.EX2 R35, R139 ;  /* 0x0000008b00237308 */ /* 0x0002a20000000800 */
[----:B------:R-:W-:Y:S01]  /*5da0*/  @!P4 FMUL R140, R140, 0.5 ;  /* 0x3f0000008c8cc820 */ /* 0x000fe20000400000 */
[----:B------:R-:W-:Y:S01]  /*5db0*/  FFMA R70, R70, UR22, -R14 ;  /* 0x0000001646467c23 */ /* 0x000fe2000800080e */
[--C-:B------:R-:W-:Y:S01]  /*5dc0*/  FFMA R64, R64, UR22, -R30.reuse ;  /* 0x0000001640407c23 */ /* 0x100fe2000800081e */
[--C-:B------:R-:W-:Y:S01]  /*5dd0*/  FFMA R65, R65, UR22, -R30.reuse ;  /* 0x0000001641417c23 */ /* 0x100fe2000800081e */
[----:B------:R-:W-:Y:S01]  /*5de0*/  FFMA R68, R68, UR22, -R30 ;  /* 0x0000001644447c23 */ /* 0x000fe2000800081e */
[--C-:B------:R-:W-:Y:S01]  /*5df0*/  FFMA R83, R83, UR22, -R14.reuse ;  /* 0x0000001653537c23 */ /* 0x100fe2000800080e */
[--C-:B------:R-:W-:Y:S01]  /*5e00*/  FFMA R82, R82, UR22, -R14.reuse ;  /* 0x0000001652527c23 */ /* 0x100fe2000800080e */
[----:B------:R3:W4:Y:S01]  /*5e10*/  MUFU.EX2 R38, R140 ;  /* 0x0000008c00267308 */ /* 0x0007220000000800 */
[--C-:B-1----:R-:W-:Y:S01]  /*5e20*/  FFMA R139, R42, UR22, -R14.reuse ;  /* 0x000000162a8b7c23 */ /* 0x102fe2000800080e */
[--C-:B------:R-:W-:Y:S01]  /*5e30*/  FFMA R42, R46, UR22, -R14.reuse ;  /* 0x000000162e2a7c23 */ /* 0x100fe2000800080e */
[--C-:B------:R-:W-:Y:S01]  /*5e40*/  FFMA R86, R86, UR22, -R14.reuse ;  /* 0x0000001656567c23 */ /* 0x100fe2000800080e */
[----:B------:R-:W-:Y:S01]  /*5e50*/  FFMA R87, R87, UR22, -R14 ;  /* 0x0000001657577c23 */ /* 0x000fe2000800080e */
[----:B------:R-:W-:Y:S01]  /*5e60*/  FFMA R12, R21, R12, R22 ;  /* 0x0000000c150c7223 */ /* 0x000fe20000000016 */
[----:B------:R-:W-:Y:S01]  /*5e70*/  FFMA R13, R20, R13, R137 ;  /* 0x0000000d140d7223 */ /* 0x000fe20000000089 */
[----:B------:R-:W-:Y:S01]  /*5e80*/  FFMA R21, R81, UR22, -R30 ;  /* 0x0000001651157c23 */ /* 0x000fe2000800081e */
[----:B------:R-:W1:Y:S01]  /*5e90*/  MUFU.EX2 R34, R34 ;  /* 0x0000002200227308 */ /* 0x000e620000000800 */
[----:B--2---:R-:W-:Y:S01]  /*5ea0*/  @!P3 FMUL R35, R35, R35 ;  /* 0x000000232323b220 */ /* 0x004fe20000400000 */
[----:B------:R-:W-:Y:S01]  /*5eb0*/  FSETP.GEU.AND P3, PT, R32, -126, PT ;  /* 0xc2fc00002000780b */ /* 0x000fe20003f6e000 */
[----:B---3--:R-:W-:Y:S01]  /*5ec0*/  FFMA R140, R43, UR22, -R14 ;  /* 0x000000162b8c7c23 */ /* 0x008fe2000800080e */
[----:B------:R-:W-:Y:S01]  /*5ed0*/  FADD R28, R13, R28 ;  /* 0x0000001c0d1c7221 */ /* 0x000fe20000000000 */
[--C-:B------:R-:W-:Y:S01]  /*5ee0*/  FFMA R20, R85, UR22, -R30.reuse ;  /* 0x0000001655147c23 */ /* 0x100fe2000800081e */
[----:B------:R-:W-:Y:S01]  /*5ef0*/  FFMA R80, R80, UR22, -R30 ;  /* 0x0000001650507c23 */ /* 0x000fe2000800081e */
[----:B------:R-:W-:Y:S01]  /*5f00*/  UMOV UR7, 0x80000020 ;  /* 0x8000002000077882 */ /* 0x000fe20000000000 */
[----:B------:R-:W-:Y:S01]  /*5f10*/  FADD R29, R28, R29 ;  /* 0x0000001d1c1d7221 */ /* 0x000fe20000000000 */
[----:B----4-:R-:W-:Y:S01]  /*5f20*/  @!P4 FMUL R38, R38, R38 ;  /* 0x000000262626c220 */ /* 0x010fe20000400000 */
[----:B------:R-:W-:-:S02]  /*5f30*/  FSETP.GEU.AND P4, PT, R33, -126, PT ;  /* 0xc2fc00002100780b */ /* 0x000fc40003f8e000 */
[----:B------:R-:W-:Y:S01]  /*5f40*/  FADD R29, R29, R138 ;  /* 0x0000008a1d1d7221 */ /* 0x000fe20000000000 */
[----:B------:R-:W-:Y:S02]  /*5f50*/  IADD3 R6, R6, 0x1, RZ ;  /* 0x0000000106067810 */ /* 0x000fe40007ffe0ff */
[----:B------:R-:W-:Y:S01]  /*5f60*/  @!P3 FMUL R32, R32, 0.5 ;  /* 0x3f0000002020b820 */ /* 0x000fe20000400000 */
[----:B------:R-:W-:Y:S01]  /*5f70*/  IADD3 R15, R15, 0x1, RZ ;  /* 0x000000010f0f7810 */ /* 0x000fe20007ffe0ff */
[----:B-1----:R-:W-:Y:S01]  /*5f80*/  @!P5 FMUL R34, R34, R34 ;  /* 0x000000222222d220 */ /* 0x002fe20000400000 */
[----:B------:R-:W-:-:S03]  /*5f90*/  FSETP.GEU.AND P5, PT, R36, -126, PT ;  /* 0xc2fc00002400780b */ /* 0x000fc60003fae000 */
[----:B------:R-:W1:Y:S02]  /*5fa0*/  MUFU.EX2 R32, R32 ;  /* 0x0000002000207308 */ /* 0x000e640000000800 */
[----:B------:R-:W-:-:S06]  /*5fb0*/  @!P4 FMUL R33, R33, 0.5 ;  /* 0x3f0000002121c820 */ /* 0x000fcc0000400000 */
[----:B------:R-:W2:Y:S02]  /*5fc0*/  MUFU.EX2 R33, R33 ;  /* 0x0000002100217308 */ /* 0x000ea40000000800 */
[----:B------:R-:W-:-:S06]  /*5fd0*/  @!P5 FMUL R36, R36, 0.5 ;  /* 0x3f0000002424d820 */ /* 0x000fcc0000400000 */
[----:B------:R-:W3:Y:S01]  /*5fe0*/  MUFU.EX2 R36, R36 ;  /* 0x0000002400247308 */ /* 0x000ee20000000800 */
[----:B-1----:R-:W-:Y:S01]  /*5ff0*/  @!P3 FMUL R32, R32, R32 ;  /* 0x000000202020b220 */ /* 0x002fe20000400000 */
[----:B------:R-:W-:Y:S01]  /*6000*/  FSETP.GEU.AND P3, PT, R139, -126, PT ;  /* 0xc2fc00008b00780b */ /* 0x000fe20003f6e000 */
[----:B--2---:R-:W-:Y:S01]  /*6010*/  @!P4 FMUL R33, R33, R33 ;  /* 0x000000212121c220 */ /* 0x004fe20000400000 */
[----:B------:R-:W-:-:S11]  /*6020*/  FSETP.GEU.AND P4, PT, R140, -126, PT ;  /* 0xc2fc00008c00780b */ /* 0x000fd60003f8e000 */
[----:B------:R-:W-:Y:S01]  /*6030*/  @!P3 FMUL R139, R139, 0.5 ;  /* 0x3f0000008b8bb820 */ /* 0x000fe20000400000 */
[----:B---3--:R-:W-:Y:S01]  /*6040*/  @!P5 FMUL R36, R36, R36 ;  /* 0x000000242424d220 */ /* 0x008fe20000400000 */
[----:B------:R-:W-:Y:S02]  /*6050*/  FSETP.GEU.AND P5, PT, R42, -126, PT ;  /* 0xc2fc00002a00780b */ /* 0x000fe40003fae000 */
[----:B------:R1:W2:Y:S01]  /*6060*/  MUFU.EX2 R43, R139 ;  /* 0x0000008b002b7308 */ /* 0x0002a20000000800 */
[----:B------:R-:W-:-:S07]  /*6070*/  @!P4 FMUL R140, R140, 0.5 ;  /* 0x3f0000008c8cc820 */ /* 0x000fce0000400000 */
[----:B------:R3:W4:Y:S01]  /*6080*/  MUFU.EX2 R46, R140 ;  /* 0x0000008c002e7308 */ /* 0x0007220000000800 */
[--C-:B-1----:R-:W-:Y:S01]  /*6090*/  FFMA R139, R50, UR22, -R14.reuse ;  /* 0x00000016328b7c23 */ /* 0x102fe2000800080e */
[----:B------:R-:W-:Y:S01]  /*60a0*/  FFMA R50, R54, UR22, -R14 ;  /* 0x0000001636327c23 */ /* 0x000fe2000800080e */
[----:B------:R-:W-:Y:S01]  /*60b0*/  @!P5 FMUL R42, R42, 0.5 ;  /* 0x3f0000002a2ad820 */ /* 0x000fe20000400000 */
[----:B--2---:R-:W-:-:S05]  /*60c0*/  @!P3 FMUL R43, R43, R43 ;  /* 0x0000002b2b2bb220 */ /* 0x004fca0000400000 */
[----:B------:R-:W1:Y:S01]  /*60d0*/  MUFU.EX2 R42, R42 ;  /* 0x0000002a002a7308 */ /* 0x000e620000000800 */
[--C-:B---3--:R-:W-:Y:S01]  /*60e0*/  FFMA R140, R51, UR22, -R14.reuse ;  /* 0x00000016338c7c23 */ /* 0x108fe2000800080e */
[----:B----4-:R-:W-:Y:S01]  /*60f0*/  @!P4 FMUL R46, R46, R46 ;  /* 0x0000002e2e2ec220 */ /* 0x010fe20000400000 */
[----:B------:R-:W-:Y:S02]  /*6100*/  WARPGROUP.DEPBAR.LE gsb0, 0x0 ;  /* 0x00008000000079c5 */ /* 0x000fe40000010000 */
[----:B------:R-:W-:Y:S01]  /*6110*/  FFMA R25, R39, UR22, -R14 ;  /* 0x0000001627197c23 */ /* 0x000fe2000800080e */
[----:B------:R-:W-:Y:S01]  /*6120*/  FFMA R24, R37, UR22, -R30 ;  /* 0x0000001625187c23 */ /* 0x000fe2000800081e */
[----:B-1----:R-:W-:-:S03]  /*6130*/  @!P5 FMUL R42, R42, R42 ;  /* 0x0000002a2a2ad220 */ /* 0x002fc60000400000 */
[----:B------:R-:W-:-:S13]  /*6140*/  FSETP.GEU.AND P6, PT, R25, -126, PT ;  /* 0xc2fc00001900780b */ /* 0x000fda0003fce000 */
[----:B------:R-:W-:-:S04]  /*6150*/  @!P6 FMUL R25, R25, 0.5 ;  /* 0x3f0000001919e820 */ /* 0x000fc80000400000 */
[----:B------:R1:W2:Y:S02]  /*6160*/  MUFU.EX2 R39, R25 ;  /* 0x0000001900277308 */ /* 0x0002a40000000800 */
[----:B-1----:R-:W-:Y:S01]  /*6170*/  F2FP.BF16.F32.PACK_AB R25, R38, R35 ;  /* 0x000000232619723e */ /* 0x002fe200000010ff */
[----:B--2---:R-:W-:Y:S01]  /*6180*/  @!P6 FMUL R39, R39, R39 ;  /* 0x000000272727e220 */ /* 0x004fe20000400000 */
[----:B------:R-:W-:-:S04]  /*6190*/  FSETP.GEU.AND P6, PT, R24, -126, PT ;  /* 0xc2fc00001800780b */ /* 0x000fc80003fce000 */
[----:B------:R-:W-:-:S09]  /*61a0*/  F2FP.BF16.F32.PACK_AB R27, R39, R34 ;  /* 0x00000022271b723e */ /* 0x000fd200000010ff */
[----:B------:R-:W-:-:S04]  /*61b0*/  @!P6 FMUL R24, R24, 0.5 ;  /* 0x3f0000001818e820 */ /* 0x000fc80000400000 */
[----:B------:R1:W2:Y:S02]  /*61c0*/  MUFU.EX2 R37, R24 ;  /* 0x0000001800257308 */ /* 0x0002a40000000800 */
[----:B-1----:R-:W-:Y:S01]  /*61d0*/  F2FP.BF16.F32.PACK_AB R24, R33, R32 ;  /* 0x000000202118723e */ /* 0x002fe200000010ff */
[----:B------:R-:W-:-:S04]  /*61e0*/  FADD R32, R29, R32 ;  /* 0x000000201d207221 */ /* 0x000fc80000000000 */
[----:B------:R-:W-:Y:S01]  /*61f0*/  FADD R33, R32, R33 ;  /* 0x0000002120217221 */ /* 0x000fe20000000000 */
[----:B--2---:R-:W-:-:S05]  /*6200*/  @!P6 FMUL R37, R37, R37 ;  /* 0x000000252525e220 */ /* 0x004fca0000400000 */
[----:B------:R-:W-:Y:S01]  /*6210*/  F2FP.BF16.F32.PACK_AB R26, R37, R36 ;  /* 0x00000024251a723e */ /* 0x000fe200000010ff */
[----:B------:R-:W-:-:S03]  /*6220*/  FADD R36, R33, R36 ;  /* 0x0000002421247221 */ /* 0x000fc60000000000 */
[----:B------:R-:W-:Y:S01]  /*6230*/  WARPGROUP.ARRIVE ;  /* 0x00000000000079c5 */ /* 0x000fe20000000000 */
[----:B------:R-:W-:-:S05]  /*6240*/  FADD R37, R36, R37 ;  /* 0x0000002524257221 */ /* 0x000fca0000000000 */
[----:B------:R-:W-:Y:S01]  /*6250*/  HGMMA.64x96x16.F32.BF16 R88, R24, gdesc[UR8].tnspB, R88, gsb0 ;  /* 0x4160000818587df0 */ /* 0x000fe20008001858 */
[----:B------:R-:W-:Y:S01]  /*6260*/  UMOV UR10, UR8 ;  /* 0x00000008000a7c82 */ /* 0x000fe20008000000 */
[----:B------:R-:W-:Y:S01]  /*6270*/  UMOV UR11, 0x80000020 ;  /* 0x80000020000b7882 */ /* 0x000fe20000000000 */
[----:B------:R-:W-:Y:S01]  /*6280*/  UIADD3 UR8, UR6, 0xc0, URZ ;  /* 0x000000c006087890 */ /* 0x000fe2000fffe03f */
[----:B------:R-:W-:Y:S02]  /*6290*/  WARPGROUP.DEPBAR.LE gsb0, 0x0 ;  /* 0x00008000000079c5 */ /* 0x000fe40000010000 */
[----:B------:R-:W-:Y:S01]  /*62a0*/  FFMA R27, R47, UR22, -R14 ;  /* 0x000000162f1b7c23 */ /* 0x000fe2000800080e */
[--C-:B------:R-:W-:Y:S01]  /*62b0*/  FFMA R24, R40, UR22, -R30.reuse ;  /* 0x0000001628187c23 */ /* 0x100fe2000800081e */
[--C-:B------:R-:W-:Y:S01]  /*62c0*/  FFMA R40, R44, UR22, -R30.reuse ;  /* 0x000000162c287c23 */ /* 0x100fe2000800081e */
[--C-:B------:R-:W-:Y:S01]  /*62d0*/  FFMA R25, R41, UR22, -R30.reuse ;  /* 0x0000001629197c23 */ /* 0x100fe2000800081e */
[----:B------:R-:W-:Y:S01]  /*62e0*/  FFMA R26, R45, UR22, -R30 ;  /* 0x000000162d1a7c23 */ /* 0x000fe2000800081e */
[----:B------:R-:W-:-:S02]  /*62f0*/  FSETP.GEU.AND P6, PT, R27, -126, PT ;  /* 0xc2fc00001b00780b */ /* 0x000fc40003fce000 */
[----:B------:R-:W-:Y:S02]  /*6300*/  FSETP.GEU.AND P5, PT, R40, -126, PT ;  /* 0xc2fc00002800780b */ /* 0x000fe40003fae000 */
[----:B------:R-:W-:Y:S02]  /*6310*/  FSETP.GEU.AND P3, PT, R24, -126, PT ;  /* 0xc2fc00001800780b */ /* 0x000fe40003f6e000 */
[----:B------:R-:W-:-:S07]  /*6320*/  FSETP.GEU.AND P4, PT, R25, -126, PT ;  /* 0xc2fc00001900780b */ /* 0x000fce0003f8e000 */
[----:B------:R-:W-:Y:S02]  /*6330*/  @!P6 FMUL R27, R27, 0.5 ;  /* 0x3f0000001b1be820 */ /* 0x000fe40000400000 */
[----:B------:R-:W-:Y:S02]  /*6340*/  @!P5 FMUL R40, R40, 0.5 ;  /* 0x3f0000002828d820 */ /* 0x000fe40000400000 */
[----:B------:R-:W1:Y:S01]  /*6350*/  MUFU.EX2 R47, R27 ;  /* 0x0000001b002f7308 */ /* 0x000e620000000800 */
[----:B------:R-:W-:Y:S01]  /*6360*/  @!P3 FMUL R24, R24, 0.5 ;  /* 0x3f0000001818b820 */ /* 0x000fe20000400000 */
[----:B------:R-:W-:-:S06]  /*6370*/  @!P4 FMUL R25, R25, 0.5 ;  /* 0x3f0000001919c820 */ /* 0x000fcc0000400000 */
[----:B------:R-:W2:Y:S08]  /*6380*/  MUFU.EX2 R44, R24 ;  /* 0x00000018002c7308 */ /* 0x000eb00000000800 */
[----:B------:R3:W4:Y:S01]  /*6390*/  MUFU.EX2 R45, R25 ;  /* 0x00000019002d7308 */ /* 0x0007220000000800 */
[----:B-1----:R-:W-:Y:S01]  /*63a0*/  @!P6 FMUL R47, R47, R47 ;  /* 0x0000002f2f2fe220 */ /* 0x002fe20000400000 */
[----:B------:R-:W-:-:S04]  /*63b0*/  FSETP.GEU.AND P6, PT, R26, -126, PT ;  /* 0xc2fc00001a00780b */ /* 0x000fc80003fce000 */
[----:B------:R-:W-:Y:S02]  /*63c0*/  F2FP.BF16.F32.PACK_AB R27, R47, R42 ;  /* 0x0000002a2f1b723e */ /* 0x000fe400000010ff */
[----:B------:R-:W1:Y:S01]  /*63d0*/  MUFU.EX2 R40, R40 ;  /* 0x0000002800287308 */ /* 0x000e620000000800 */
[----:B--2---:R-:W-:Y:S01]  /*63e0*/  @!P3 FMUL R44, R44, R44 ;  /* 0x0000002c2c2cb220 */ /* 0x004fe20000400000 */
[----:B---3--:R-:W-:Y:S02]  /*63f0*/  F2FP.BF16.F32.PACK_AB R25, R46, R43 ;  /* 0x0000002b2e19723e */ /* 0x008fe400000010ff */
[----:B------:R-:W-:-:S03]  /*6400*/  FSETP.GEU.AND P3, PT, R139, -126, PT ;  /* 0xc2fc00008b00780b */ /* 0x000fc60003f6e000 */
[----:B------:R-:W-:Y:S01]  /*6410*/  @!P6 FMUL R26, R26, 0.5 ;  /* 0x3f0000001a1ae820 */ /* 0x000fe20000400000 */
[----:B----4-:R-:W-:Y:S01]  /*6420*/  @!P4 FMUL R45, R45, R45 ;  /* 0x0000002d2d2dc220 */ /* 0x010fe20000400000 */
[----:B------:R-:W-:Y:S02]  /*6430*/  FSETP.GEU.AND P4, PT, R140, -126, PT ;  /* 0xc2fc00008c00780b */ /* 0x000fe40003f8e000 */
[----:B------:R-:W2:Y:S02]  /*6440*/  MUFU.EX2 R41, R26 ;  /* 0x0000001a00297308 */ /* 0x000ea40000000800 */
[----:B------:R-:W-:Y:S01]  /*6450*/  F2FP.BF16.F32.PACK_AB R24, R45, R44 ;  /* 0x0000002c2d18723e */ /* 0x000fe200000010ff */
[----:B------:R-:W-:Y:S01]  /*6460*/  FADD R44, R37, R44 ;  /* 0x0000002c252c7221 */ /* 0x000fe20000000000 */
[----:B-1----:R-:W-:Y:S01]  /*6470*/  @!P5 FMUL R40, R40, R40 ;  /* 0x000000282828d220 */ /* 0x002fe20000400000 */
[----:B------:R-:W-:Y:S01]  /*6480*/  FSETP.GEU.AND P5, PT, R50, -126, PT ;  /* 0xc2fc00003200780b */ /* 0x000fe20003fae000 */
[----:B------:R-:W-:Y:S01]  /*6490*/  @!P3 FMUL R139, R139, 0.5 ;  /* 0x3f0000008b8bb820 */ /* 0x000fe20000400000 */
[----:B------:R-:W-:-:S04]  /*64a0*/  FADD R45, R44, R45 ;  /* 0x0000002d2c2d7221 */ /* 0x000fc80000000000 */
[----:B------:R-:W-:-:S04]  /*64b0*/  @!P4 FMUL R140, R140, 0.5 ;  /* 0x3f0000008c8cc820 */ /* 0x000fc80000400000 */
[----:B------:R1:W3:Y:S01]  /*64c0*/  MUFU.EX2 R54, R140 ;  /* 0x0000008c00367308 */ /* 0x0002e20000000800 */
[----:B--2---:R-:W-:Y:S02]  /*64d0*/  @!P6 FMUL R41, R41, R41 ;  /* 0x000000292929e220 */ /* 0x004fe40000400000 */
[----:B------:R-:W-:-:S03]  /*64e0*/  @!P5 FMUL R50, R50, 0.5 ;  /* 0x3f0000003232d820 */ /* 0x000fc60000400000 */
[----:B------:R-:W-:Y:S01]  /*64f0*/  F2FP.BF16.F32.PACK_AB R26, R41, R40 ;  /* 0x00000028291a723e */ /* 0x000fe200000010ff */
[----:B------:R-:W-:Y:S01]  /*6500*/  FADD R40, R45, R40 ;  /* 0x000000282d287221 */ /* 0x000fe20000000000 */
[----:B-1----:R-:W-:Y:S02]  /*6510*/  FFMA R140, R59, UR22, -R14 ;  /* 0x000000163b8c7c23 */ /* 0x002fe4000800080e */
[----:B------:R-:W-:Y:S01]  /*6520*/  WARPGROUP.ARRIVE ;  /* 0x00000000000079c5 */ /* 0x000fe20000000000 */
[----:B------:R-:W1:Y:S01]  /*6530*/  MUFU.EX2 R50, R50 ;  /* 0x0000003200327308 */ /* 0x000e620000000800 */
[----:B------:R-:W-:-:S04]  /*6540*/  FADD R40, R40, R41 ;  /* 0x0000002928287221 */ /* 0x000fc80000000000 */
[----:B------:R-:W-:Y:S01]  /*6550*/  HGMMA.64x96x16.F32.BF16 R88, R24, gdesc[UR8].tnspB, R88, gsb0 ;  /* 0x4160000818587df0 */ /* 0x000fe20008001858 */
[----:B---3--:R-:W-:Y:S01]  /*6560*/  @!P4 FMUL R54, R54, R54 ;  /* 0x000000363636c220 */ /* 0x008fe20000400000 */
[----:B------:R-:W-:Y:S01]  /*6570*/  UMOV UR10, UR8 ;  /* 0x00000008000a7c82 */ /* 0x000fe20008000000 */
[----:B------:R-:W-:Y:S01]  /*6580*/  UMOV UR11, 0x80000020 ;  /* 0x80000020000b7882 */ /* 0x000fe20000000000 */
[----:B------:R-:W-:Y:S01]  /*6590*/  UIADD3 UR8, UR6, 0x100, URZ ;  /* 0x0000010006087890 */ /* 0x000fe2000fffe03f */
[----:B-1----:R-:W-:Y:S01]  /*65a0*/  @!P5 FMUL R50, R50, R50 ;  /* 0x000000323232d220 */ /* 0x002fe20000400000 */
[----:B------:R-:W-:Y:S02]  /*65b0*/  WARPGROUP.DEPBAR.LE gsb0, 0x0 ;  /* 0x00008000000079c5 */ /* 0x000fe40000010000 */
[----:B------:R-:W-:Y:S01]  /*65c0*/  FFMA R26, R55, UR22, -R14 ;  /* 0x00000016371a7c23 */ /* 0x000fe2000800080e */
[--C-:B------:R-:W-:Y:S01]  /*65d0*/  FFMA R24, R48, UR22, -R30.reuse ;  /* 0x0000001630187c23 */ /* 0x100fe2000800081e */
[----:B------:R1:W2:Y:S01]  /*65e0*/  MUFU.EX2 R55, R139 ;  /* 0x0000008b00377308 */ /* 0x0002a20000000800 */
[--C-:B------:R-:W-:Y:S01]  /*65f0*/  FFMA R48, R49, UR22, -R30.reuse ;  /* 0x0000001631307c23 */ /* 0x100fe2000800081e */
[--C-:B------:R-:W-:Y:S01]  /*6600*/  FFMA R49, R52, UR22, -R30.reuse ;  /* 0x0000001634317c23 */ /* 0x100fe2000800081e */
[----:B------:R-:W-:Y:S01]  /*6610*/  FSETP.GEU.AND P6, PT, R26, -126, PT ;  /* 0xc2fc00001a00780b */ /* 0x000fe20003fce000 */
[----:B------:R-:W-:-:S02]  /*6620*/  FFMA R25, R53, UR22, -R30 ;  /* 0x0000001635197c23 */ /* 0x000fc4000800081e */
[----:B------:R-:W-:Y:S02]  /*6630*/  FSETP.GEU.AND P4, PT, R48, -126, PT ;  /* 0xc2fc00003000780b */ /* 0x000fe40003f8e000 */
[----:B------:R-:W-:Y:S01]  /*6640*/  FSETP.GEU.AND P5, PT, R49, -126, PT ;  /* 0xc2fc00003100780b */ /* 0x000fe20003fae000 */
[----:B-1----:R-:W-:-:S07]  /*6650*/  FFMA R139, R58, UR22, -R14 ;  /* 0x000000163a8b7c23 */ /* 0x002fce000800080e */
[----:B------:R-:W-:Y:S01]  /*6660*/  @!P6 FMUL R26, R26, 0.5 ;  /* 0x3f0000001a1ae820 */ /* 0x000fe20000400000 */
[----:B--2---:R-:W-:Y:S01]  /*6670*/  @!P3 FMUL R55, R55, R55 ;  /* 0x000000373737b220 */ /* 0x004fe20000400000 */
[----:B------:R-:W-:Y:S01]  /*6680*/  FSETP.GEU.AND P3, PT, R24, -126, PT ;  /* 0xc2fc00001800780b */ /* 0x000fe20003f6e000 */
[----:B------:R-:W-:Y:S01]  /*6690*/  @!P4 FMUL R48, R48, 0.5 ;  /* 0x3f0000003030c820 */ /* 0x000fe20000400000 */
[----:B------:R-:W1:Y:S01]  /*66a0*/  MUFU.EX2 R51, R26 ;  /* 0x0000001a00337308 */ /* 0x000e620000000800 */
[----:B------:R-:W-:-:S07]  /*66b0*/  @!P5 FMUL R49, R49, 0.5 ;  /* 0x3f0000003131d820 */ /* 0x000fce0000400000 */
[----:B------:R-:W2:Y:S03]  /*66c0*/  MUFU.EX2 R48, R48 ;  /* 0x0000003000307308 */ /* 0x000ea60000000800 */
[----:B------:R-:W-:-:S05]  /*66d0*/  @!P3 FMUL R24, R24, 0.5 ;  /* 0x3f0000001818b820 */ /* 0x000fca0000400000 */
[----:B------:R-:W3:Y:S01]  /*66e0*/  MUFU.EX2 R53, R24 ;  /* 0x0000001800357308 */ /* 0x000ee20000000800 */
[----:B-1----:R-:W-:Y:S01]  /*66f0*/  @!P6 FMUL R51, R51, R51 ;  /* 0x000000333333e220 */ /* 0x002fe20000400000 */
[----:B------:R-:W-:-:S04]  /*6700*/  FSETP.GEU.AND P6, PT, R25, -126, PT ;  /* 0xc2fc00001900780b */ /* 0x000fc80003fce000 */
[----:B------:R-:W-:Y:S02]  /*6710*/  F2FP.BF16.F32.PACK_AB R27, R51, R50 ;  /* 0x00000032331b723e */ /* 0x000fe400000010ff */
[----:B------:R-:W1:Y:S01]  /*6720*/  MUFU.EX2 R49, R49 ;  /* 0x0000003100317308 */ /* 0x000e620000000800 */
[----:B--2---:R-:W-:Y:S01]  /*6730*/  @!P4 FMUL R48, R48, R48 ;  /* 0x000000303030c220 */ /* 0x004fe20000400000 */
[----:B------:R-:W-:-:S05]  /*6740*/  FSETP.GEU.AND P4, PT, R140, -126, PT ;  /* 0xc2fc00008c00780b */ /* 0x000fca0003f8e000 */
[----:B------:R-:W-:Y:S01]  /*6750*/  @!P6 FMUL R25, R25, 0.5 ;  /* 0x3f0000001919e820 */ /* 0x000fe20000400000 */
[----:B---3--:R-:W-:Y:S01]  /*6760*/  @!P3 FMUL R53, R53, R53 ;  /* 0x000000353535b220 */ /* 0x008fe20000400000 */
[----:B------:R-:W-:Y:S02]  /*6770*/  FSETP.GEU.AND P3, PT, R139, -126, PT ;  /* 0xc2fc00008b00780b */ /* 0x000fe40003f6e000 */
[----:B------:R2:W3:Y:S02]  /*6780*/  MUFU.EX2 R52, R25 ;  /* 0x0000001900347308 */ /* 0x0004e40000000800 */
[----:B------:R-:W-:Y:S02]  /*6790*/  F2FP.BF16.F32.PACK_AB R24, R48, R53 ;  /* 0x000000353018723e */ /* 0x000fe400000010ff */
[----:B------:R-:W-:Y:S01]  /*67a0*/  @!P4 FMUL R140, R140, 0.5 ;  /* 0x3f0000008c8cc820 */ /* 0x000fe20000400000 */
[----:B------:R-:W-:Y:S01]  /*67b0*/  FADD R53, R40, R53 ;  /* 0x0000003528357221 */ /* 0x000fe20000000000 */
[----:B-1----:R-:W-:-:S02]  /*67c0*/  @!P5 FMUL R49, R49, R49 ;  /* 0x000000313131d220 */ /* 0x002fc40000400000 */
[----:B------:R1:W4:Y:S01]  /*67d0*/  MUFU.EX2 R59, R140 ;  /* 0x0000008c003b7308 */ /* 0x0003220000000800 */
[----:B--2---:R-:W-:Y:S01]  /*67e0*/  F2FP.BF16.F32.PACK_AB R25, R54, R55 ;  /* 0x000000373619723e */ /* 0x004fe200000010ff */
[----:B------:R-:W-:Y:S01]  /*67f0*/  FADD R48, R53, R48 ;  /* 0x0000003035307221 */ /* 0x000fe20000000000 */
[----:B------:R-:W-:-:S05]  /*6800*/  @!P3 FMUL R139, R139, 0.5 ;  /* 0x3f0000008b8bb820 */ /* 0x000fca0000400000 */
[----:B------:R2:W5:Y:S01]  /*6810*/  MUFU.EX2 R58, R139 ;  /* 0x0000008b003a7308 */ /* 0x0005620000000800 */
[----:B---3--:R-:W-:Y:S01]  /*6820*/  @!P6 FMUL R52, R52, R52 ;  /* 0x000000343434e220 */ /* 0x008fe20000400000 */
[----:B------:R-:W-:Y:S01]  /*6830*/  FSETP.GEU.AND P6, PT, R62, -126, PT ;  /* 0xc2fc00003e00780b */ /* 0x000fe20003fce000 */
[----:B-1----:R-:W-:-:S03]  /*6840*/  FFMA R140, R67, UR22, -R14 ;  /* 0x00000016438c7c23 */ /* 0x002fc6000800080e */
[----:B------:R-:W-:Y:S01]  /*6850*/  F2FP.BF16.F32.PACK_AB R26, R52, R49 ;  /* 0x00000031341a723e */ /* 0x000fe200000010ff */
[----:B------:R-:W-:Y:S01]  /*6860*/  FADD R49, R48, R49 ;  /* 0x0000003130317221 */ /* 0x000fe20000000000 */
[----:B----4-:R-:W-:Y:S02]  /*6870*/  @!P4 FMUL R59, R59, R59 ;  /* 0x0000003b3b3bc220 */ /* 0x010fe40000400000 */
[----:B------:R-:W-:Y:S01]  /*6880*/  WARPGROUP.ARRIVE ;  /* 0x00000000000079c5 */ /* 0x000fe20000000000 */
[----:B------:R-:W-:Y:S01]  /*6890*/  FSETP.GEU.AND P4, PT, R57, -126, PT ;  /* 0xc2fc00003900780b */ /* 0x000fe20003f8e000 */
[----:B--2---:R-:W-:Y:S01]  /*68a0*/  FFMA R139, R66, UR22, -R14 ;  /* 0x00000016428b7c23 */ /* 0x004fe2000800080e */
[----:B------:R-:W-:Y:S02]  /*68b0*/  FADD R49, R49, R52 ;  /* 0x0000003431317221 */ /* 0x000fe40000000000 */
[----:B------:R-:W-:Y:S01]  /*68c0*/  @!P6 FMUL R62, R62, 0.5 ;  /* 0x3f0000003e3ee820 */ /* 0x000fe20000400000 */
[----:B------:R-:W-:Y:S01]  /*68d0*/  HGMMA.64x96x16.F32.BF16 R88, R24, gdesc[UR8].tnspB, R88, gsb0 ;  /* 0x4160000818587df0 */ /* 0x000fe20008001858 */
[----:B-----5:R-:W-:Y:S01]  /*68e0*/  @!P3 FMUL R58, R58, R58 ;  /* 0x0000003a3a3ab220 */ /* 0x020fe20000400000 */
[----:B------:R-:W-:Y:S01]  /*68f0*/  FSETP.GEU.AND P3, PT, R56, -126, PT ;  /* 0xc2fc00003800780b */ /* 0x000fe20003f6e000 */
[----:B------:R-:W-:Y:S01]  /*6900*/  UMOV UR10, UR8 ;  /* 0x00000008000a7c82 */ /* 0x000fe20008000000 */
[----:B------:R-:W-:Y:S01]  /*6910*/  UMOV UR11, 0x80000020 ;  /* 0x80000020000b7882 */ /* 0x000fe20000000000 */
[----:B------:R-:W1:Y:S01]  /*6920*/  MUFU.EX2 R62, R62 ;  /* 0x0000003e003e7308 */ /* 0x000e620000000800 */
[----:B------:R-:W-:-:S02]  /*6930*/  UIADD3 UR8, UR6, 0x140, URZ ;  /* 0x0000014006087890 */ /* 0x000fc4000fffe03f */
[----:B------:R-:W-:-:S06]  /*6940*/  @!P4 FMUL R57, R57, 0.5 ;  /* 0x3f0000003939c820 */ /* 0x000fcc0000400000 */
[----:B------:R-:W2:Y:S01]  /*6950*/  MUFU.EX2 R57, R57 ;  /* 0x0000003900397308 */ /* 0x000ea20000000800 */
[----:B------:R-:W-:Y:S01]  /*6960*/  @!P3 FMUL R56, R56, 0.5 ;  /* 0x3f0000003838b820 */ /* 0x000fe20000400000 */
[----:B-1----:R-:W-:Y:S01]  /*6970*/  @!P6 FMUL R62, R62, R62 ;  /* 0x0000003e3e3ee220 */ /* 0x002fe20000400000 */
[----:B------:R-:W-:-:S05]  /*6980*/  FSETP.GEU.AND P6, PT, R60, -126, PT ;  /* 0xc2fc00003c00780b */ /* 0x000fca0003fce000 */
[----:B------:R-:W1:Y:S01]  /*6990*/  MUFU.EX2 R56, R56 ;  /* 0x0000003800387308 */ /* 0x000e620000000800 */
[----:B--2---:R-:W-:Y:S01]  /*69a0*/  @!P4 FMUL R57, R57, R57 ;  /* 0x000000393939c220 */ /* 0x004fe20000400000 */
[----:B------:R-:W-:-:S06]  /*69b0*/  FSETP.GEU.AND P4, PT, R140, -126, PT ;  /* 0xc2fc00008c00780b */ /* 0x000fcc0003f8e000 */
[----:B------:R-:W-:Y:S01]  /*69c0*/  @!P6 FMUL R60, R60, 0.5 ;  /* 0x3f0000003c3ce820 */ /* 0x000fe20000400000 */
[----:B-1----:R-:W-:-:S05]  /*69d0*/  @!P3 FMUL R56, R56, R56 ;  /* 0x000000383838b220 */ /* 0x002fca0000400000 */
[----:B------:R-:W1:Y:S01]  /*69e0*/  MUFU.EX2 R60, R60 ;  /* 0x0000003c003c7308 */ /* 0x000e620000000800 */
[----:B------:R-:W-:Y:S01]  /*69f0*/  FSETP.GEU.AND P3, PT, R139, -126, PT ;  /* 0xc2fc00008b00780b */ /* 0x000fe20003f6e000 */
[----:B------:R-:W-:-:S06]  /*6a00*/  @!P4 FMUL R140, R140, 0.5 ;  /* 0x3f0000008c8cc820 */ /* 0x000fcc0000400000 */
[----:B------:R2:W3:Y:S06]  /*6a10*/  MUFU.EX2 R67, R140 ;  /* 0x0000008c00437308 */ /* 0x0004ec0000000800 */
[----:B------:R-:W-:Y:S01]  /*6a20*/  @!P3 FMUL R139, R139, 0.5 ;  /* 0x3f0000008b8bb820 */ /* 0x000fe20000400000 */
[----:B-1----:R-:W-:-:S03]  /*6a30*/  @!P6 FMUL R60, R60, R60 ;  /* 0x0000003c3c3ce220 */ /* 0x002fc60000400000 */
[----:B------:R1:W4:Y:S01]  /*6a40*/  MUFU.EX2 R66, R139 ;  /* 0x0000008b00427308 */ /* 0x0003220000000800 */
[--C-:B--2---:R-:W-:Y:S01]  /*6a50*/  FFMA R140, R75, UR22, -R14.reuse ;  /* 0x000000164b8c7c23 */ /* 0x104fe2000800080e */
[--C-:B------:R-:W-:Y:S01]  /*6a60*/  FFMA R75, R78, UR22, -R14.reuse ;  /* 0x000000164e4b7c23 */ /* 0x100fe2000800080e */
[--C-:B------:R-:W-:Y:S01]  /*6a70*/  FFMA R78, R79, UR22, -R14.reuse ;  /* 0x000000164f4e7c23 */ /* 0x100fe2000800080e */
[----:B---3--:R-:W-:Y:S01]  /*6a80*/  @!P4 FMUL R67, R67, R67 ;  /* 0x000000434343c220 */ /* 0x008fe20000400000 */
[----:B------:R-:W-:Y:S01]  /*6a90*/  FSETP.GEU.AND P4, PT, R65, -126, PT ;  /* 0xc2fc00004100780b */ /* 0x000fe20003f8e000 */
[----:B-1----:R-:W-:Y:S01]  /*6aa0*/  FFMA R139, R74, UR22, -R14 ;  /* 0x000000164a8b7c23 */ /* 0x002fe2000800080e */
[----:B----4-:R-:W-:Y:S01]  /*6ab0*/  @!P3 FMUL R66, R66, R66 ;  /* 0x000000424242b220 */ /* 0x010fe20000400000 */
[----:B------:R-:W-:-:S10]  /*6ac0*/  FSETP.GEU.AND P3, PT, R64, -126, PT ;  /* 0xc2fc00004000780b */ /* 0x000fd40003f6e000 */
[----:B------:R-:W-:-:S06]  /*6ad0*/  @!P4 FMUL R65, R65, 0.5 ;  /* 0x3f0000004141c820 */ /* 0x000fcc0000400000 */
[----:B------:R-:W1:Y:S01]  /*6ae0*/  MUFU.EX2 R65, R65 ;  /* 0x0000004100417308 */ /* 0x000e620000000800 */
[----:B------:R-:W-:-:S07]  /*6af0*/  @!P3 FMUL R64, R64, 0.5 ;  /* 0x3f0000004040b820 */ /* 0x000fce0000400000 */
[----:B------:R-:W2:Y:S01]  /*6b00*/  MUFU.EX2 R64, R64 ;  /* 0x0000004000407308 */ /* 0x000ea20000000800 */
[----:B-1----:R-:W-:Y:S01]  /*6b10*/  @!P4 FMUL R65, R65, R65 ;  /* 0x000000414141c220 */ /* 0x002fe20000400000 */
[----:B------:R-:W-:Y:S01]  /*6b20*/  FSETP.GEU.AND P4, PT, R140, -126, PT ;  /* 0xc2fc00008c00780b */ /* 0x000fe20003f8e000 */
[----:B------:R-:W-:Y:S02]  /*6b30*/  WARPGROUP.DEPBAR.LE gsb0, 0x0 ;  /* 0x00008000000079c5 */ /* 0x000fe40000010000 */
[----:B------:R-:W-:Y:S01]  /*6b40*/  FFMA R25, R63, UR22, -R14 ;  /* 0x000000163f197c23 */ /* 0x000fe2000800080e */
[----:B------:R-:W-:Y:S01]  /*6b50*/  FFMA R24, R61, UR22, -R30 ;  /* 0x000000163d187c23 */ /* 0x000fe2000800081e */
[----:B--2---:R-:W-:Y:S01]  /*6b60*/  @!P3 FMUL R64, R64, R64 ;  /* 0x000000404040b220 */ /* 0x004fe20000400000 */
[----:B------:R-:W-:Y:S02]  /*6b70*/  FSETP.GEU.AND P3, PT, R139, -126, PT ;  /* 0xc2fc00008b00780b */ /* 0x000fe40003f6e000 */
[----:B------:R-:W-:-:S05]  /*6b80*/  FSETP.GEU.AND P5, PT, R25, -126, PT ;  /* 0xc2fc00001900780b */ /* 0x000fca0003fae000 */
[----:B------:R-:W-:-:S04]  /*6b90*/  @!P4 FMUL R140, R140, 0.5 ;  /* 0x3f0000008c8cc820 */ /* 0x000fc80000400000 */
[----:B------:R-:W1:Y:S02]  /*6ba0*/  MUFU.EX2 R79, R140 ;  /* 0x0000008c004f7308 */ /* 0x000e640000000800 */
[----:B------:R-:W-:Y:S02]  /*6bb0*/  @!P3 FMUL R139, R139, 0.5 ;  /* 0x3f0000008b8bb820 */ /* 0x000fe40000400000 */
[----:B------:R-:W-:-:S04]  /*6bc0*/  @!P5 FMUL R25, R25, 0.5 ;  /* 0x3f0000001919d820 */ /* 0x000fc80000400000 */
[----:B------:R-:W2:Y:S01]  /*6bd0*/  MUFU.EX2 R74, R139 ;  /* 0x0000008b004a7308 */ /* 0x000ea20000000800 */
[----:B-1----:R-:W-:-:S07]  /*6be0*/  @!P4 FMUL R79, R79, R79 ;  /* 0x0000004f4f4fc220 */ /* 0x002fce0000400000 */
[----:B------:R1:W3:Y:S02]  /*6bf0*/  MUFU.EX2 R63, R25 ;  /* 0x00000019003f7308 */ /* 0x0002e40000000800 */
[----:B-1----:R-:W-:Y:S01]  /*6c00*/  F2FP.BF16.F32.PACK_AB R25, R59, R58 ;  /* 0x0000003a3b19723e */ /* 0x002fe200000010ff */
[----:B--2---:R-:W-:Y:S01]  /*6c10*/  @!P3 FMUL R74, R74, R74 ;  /* 0x0000004a4a4ab220 */ /* 0x004fe20000400000 */
[----:B---3--:R-:W-:Y:S01]  /*6c20*/  @!P5 FMUL R63, R63, R63 ;  /* 0x0000003f3f3fd220 */ /* 0x008fe20000400000 */
[----:B------:R-:W-:-:S04]  /*6c30*/  FSETP.GEU.AND P5, PT, R24, -126, PT ;  /* 0xc2fc00001800780b */ /* 0x000fc80003fae000 */
[----:B------:R-:W-:-:S09]  /*6c40*/  F2FP.BF16.F32.PACK_AB R27, R63, R62 ;  /* 0x0000003e3f1b723e */ /* 0x000fd200000010ff */
[----:B------:R-:W-:-:S04]  /*6c50*/  @!P5 FMUL R24, R24, 0.5 ;  /* 0x3f0000001818d820 */ /* 0x000fc80000400000 */
[----:B------:R1:W2:Y:S02]  /*6c60*/  MUFU.EX2 R61, R24 ;  /* 0x00000018003d7308 */ /* 0x0002a40000000800 */
[----:B-1----:R-:W-:Y:S01]  /*6c70*/  F2FP.BF16.F32.PACK_AB R24, R57, R56 ;  /* 0x000000383918723e */ /* 0x002fe200000010ff */
[----:B------:R-:W-:-:S04]  /*6c80*/  FADD R56, R49, R56 ;  /* 0x0000003831387221 */ /* 0x000fc80000000000 */
[----:B------:R-:W-:Y:S01]  /*6c90*/  FADD R57, R56, R57 ;  /* 0x0000003938397221 */ /* 0x000fe20000000000 */
[----:B--2---:R-:W-:Y:S01]  /*6ca0*/  @!P5 FMUL R61, R61, R61 ;  /* 0x0000003d3d3dd220 */ /* 0x004fe20000400000 */
[----:B------:R-:W-:-:S04]  /*6cb0*/  FSETP.GEU.AND P5, PT, R70, -126, PT ;  /* 0xc2fc00004600780b */ /* 0x000fc80003fae000 */
[----:B------:R-:W-:Y:S01]  /*6cc0*/  F2FP.BF16.F32.PACK_AB R26, R61, R60 ;  /* 0x0000003c3d1a723e */ /* 0x000fe200000010ff */
[----:B------:R-:W-:-:S03]  /*6cd0*/  FADD R60, R57, R60 ;  /* 0x0000003c393c7221 */ /* 0x000fc60000000000 */
[----:B------:R-:W-:Y:S01]  /*6ce0*/  WARPGROUP.ARRIVE ;  /* 0x00000000000079c5 */ /* 0x000fe20000000000 */
[----:B------:R-:W-:-:S04]  /*6cf0*/  FADD R61, R60, R61 ;  /* 0x0000003d3c3d7221 */ /* 0x000fc80000000000 */
[----:B------:R-:W-:Y:S01]  /*6d00*/  @!P5 FMUL R70, R70, 0.5 ;  /* 0x3f0000004646d820 */ /* 0x000fe20000400000 */
[----:B------:R-:W-:Y:S01]  /*6d10*/  HGMMA.64x96x16.F32.BF16 R88, R24, gdesc[UR8].tnspB, R88, gsb0 ;  /* 0x4160000818587df0 */ /* 0x000fe20008001858 */
[----:B------:R-:W-:Y:S01]  /*6d20*/  UMOV UR10, UR8 ;  /* 0x00000008000a7c82 */ /* 0x000fe20008000000 */
[----:B------:R-:W-:Y:S01]  /*6d30*/  UMOV UR11, 0x80000020 ;  /* 0x80000020000b7882 */ /* 0x000fe20000000000 */
[----:B------:R-:W-:Y:S02]  /*6d40*/  UIADD3 UR8, UR6, 0x180, URZ ;  /* 0x0000018006087890 */ /* 0x000fe4000fffe03f */
[----:B------:R-:W1:Y:S01]  /*6d50*/  MUFU.EX2 R70, R70 ;  /* 0x0000004600467308 */ /* 0x000e620000000800 */
[----:B------:R-:W-:Y:S01]  /*6d60*/  UIADD3 UR6, UR6, 0x1c0, URZ ;  /* 0x000001c006067890 */ /* 0x000fe2000fffe03f */
[----:B-1----:R-:W-:Y:S01]  /*6d70*/  @!P5 FMUL R70, R70, R70 ;  /* 0x000000464646d220 */ /* 0x002fe20000400000 */
[----:B------:R-:W-:-:S13]  /*6d80*/  FSETP.GEU.AND P5, PT, R68, -126, PT ;  /* 0xc2fc00004400780b */ /* 0x000fda0003fae000 */
[----:B------:R-:W-:-:S06]  /*6d90*/  @!P5 FMUL R68, R68, 0.5 ;  /* 0x3f0000004444d820 */ /* 0x000fcc0000400000 */
[----:B------:R-:W1:Y:S02]  /*6da0*/  MUFU.EX2 R68, R68 ;  /* 0x0000004400447308 */ /* 0x000e640000000800 */
[----:B-1----:R-:W-:Y:S01]  /*6db0*/  @!P5 FMUL R68, R68, R68 ;  /* 0x000000444444d220 */ /* 0x002fe20000400000 */
[----:B------:R-:W-:-:S13]  /*6dc0*/  FSETP.GEU.AND P5, PT, R78, -126, PT ;  /* 0xc2fc00004e00780b */ /* 0x000fda0003fae000 */
[----:B------:R-:W-:Y:S01]  /*6dd0*/  @!P5 FMUL R78, R78, 0.5 ;  /* 0x3f0000004e4ed820 */ /* 0x000fe20000400000 */
[----:B------:R-:W-:Y:S02]  /*6de0*/  WARPGROUP.DEPBAR.LE gsb0, 0x0 ;  /* 0x00008000000079c5 */ /* 0x000fe40000010000 */
[----:B------:R-:W-:Y:S01]  /*6df0*/  FFMA R25, R71, UR22, -R14 ;  /* 0x0000001647197c23 */ /* 0x000fe2000800080e */
[----:B------:R-:W-:Y:S01]  /*6e00*/  FFMA R24, R69, UR22, -R30 ;  /* 0x0000001645187c23 */ /* 0x000fe2000800081e */
[----:B------:R-:W-:-:S03]  /*6e10*/  FADD R14, R12, R23 ;  /* 0x000000170c0e7221 */ /* 0x000fc60000000000 */
[----:B------:R-:W-:Y:S01]  /*6e20*/  FSETP.GEU.AND P6, PT, R25, -126, PT ;  /* 0xc2fc00001900780b */ /* 0x000fe20003fce000 */
[----:B------:R-:W-:-:S04]  /*6e30*/  FADD R31, R14, R31 ;  /* 0x0000001f0e1f7221 */ /* 0x000fc80000000000 */
[----:B------:R-:W-:-:S04]  /*6e40*/  FADD R136, R31, R136 ;  /* 0x000000881f887221 */ /* 0x000fc80000000000 */
[----:B------:R-:W-:-:S04]  /*6e50*/  FADD R35, R136, R35 ;  /* 0x0000002388237221 */ /* 0x000fc80000000000 */
[----:B------:R-:W-:Y:S01]  /*6e60*/  @!P6 FMUL R25, R25, 0.5 ;  /* 0x3f0000001919e820 */ /* 0x000fe20000400000 */
[----:B------:R-:W-:-:S03]  /*6e70*/  FADD R35, R35, R38 ;  /* 0x0000002623237221 */ /* 0x000fc60000000000 */
[----:B------:R1:W2:Y:S01]  /*6e80*/  MUFU.EX2 R71, R25 ;  /* 0x0000001900477308 */ /* 0x0002a20000000800 */
[----:B------:R-:W-:-:S04]  /*6e90*/  FADD R34, R35, R34 ;  /* 0x0000002223227221 */ /* 0x000fc80000000000 */
[----:B------:R-:W-:Y:S01]  /*6ea0*/  FADD R34, R34, R39 ;  /* 0x0000002722227221 */ /* 0x000fe20000000000 */
[----:B-1----:R-:W-:-:S03]  /*6eb0*/  F2FP.BF16.F32.PACK_AB R25, R67, R66 ;  /* 0x000000424319723e */ /* 0x002fc600000010ff */
[----:B------:R-:W-:-:S04]  /*6ec0*/  FADD R43, R34, R43 ;  /* 0x0000002b222b7221 */ /* 0x000fc80000000000 */
[----:B------:R-:W-:Y:S01]  /*6ed0*/  FADD R43, R43, R46 ;  /* 0x0000002e2b2b7221 */ /* 0x000fe20000000000 */
[----:B--2---:R-:W-:Y:S01]  /*6ee0*/  @!P6 FMUL R71, R71, R71 ;  /* 0x000000474747e220 */ /* 0x004fe20000400000 */
[----:B------:R-:W-:Y:S02]  /*6ef0*/  FSETP.GEU.AND P6, PT, R24, -126, PT ;  /* 0xc2fc00001800780b */ /* 0x000fe40003fce000 */
[----:B------:R-:W-:Y:S02]  /*6f00*/  FADD R42, R43, R42 ;  /* 0x0000002a2b2a7221 */ /* 0x000fe40000000000 */
[----:B------:R-:W-:Y:S02]  /*6f10*/  F2FP.BF16.F32.PACK_AB R27, R71, R70 ;  /* 0x00000046471b723e */ /* 0x000fe400000010ff */
[----:B------:R-:W-:-:S04]  /*6f20*/  FADD R42, R42, R47 ;  /* 0x0000002f2a2a7221 */ /* 0x000fc80000000000 */
[----:B------:R-:W-:-:S03]  /*6f30*/  FADD R55, R42, R55 ;  /* 0x000000372a377221 */ /* 0x000fc60000000000 */
[----:B------:R-:W-:Y:S01]  /*6f40*/  @!P6 FMUL R24, R24, 0.5 ;  /* 0x3f0000001818e820 */ /* 0x000fe20000400000 */
[----:B------:R-:W-:-:S03]  /*6f50*/  FADD R55, R55, R54 ;  /* 0x0000003637377221 */ /* 0x000fc60000000000 */
[----:B------:R1:W2:Y:S01]  /*6f60*/  MUFU.EX2 R69, R24 ;  /* 0x0000001800457308 */ /* 0x0002a20000000800 */
[----:B------:R-:W-:-:S04]  /*6f70*/  FADD R50, R55, R50 ;  /* 0x0000003237327221 */ /* 0x000fc80000000000 */
[----:B------:R-:W-:Y:S01]  /*6f80*/  FADD R51, R50, R51 ;  /* 0x0000003332337221 */ /* 0x000fe20000000000 */
[----:B-1----:R-:W-:-:S03]  /*6f90*/  F2FP.BF16.F32.PACK_AB R24, R65, R64 ;  /* 0x000000404118723e */ /* 0x002fc600000010ff */
[----:B------:R-:W-:Y:S01]  /*6fa0*/  FADD R58, R51, R58 ;  /* 0x0000003a333a7221 */ /* 0x000fe20000000000 */
[----:B------:R-:W-:-:S03]  /*6fb0*/  FADD R64, R61, R64 ;  /* 0x000000403d407221 */ /* 0x000fc60000000000 */
[----:B------:R-:W-:Y:S01]  /*6fc0*/  FADD R59, R58, R59 ;  /* 0x0000003b3a3b7221 */ /* 0x000fe20000000000 */
[----:B------:R-:W-:Y:S01]  /*6fd0*/  FADD R65, R64, R65 ;  /* 0x0000004140417221 */ /* 0x000fe20000000000 */
[----:B--2---:R-:W-:Y:S01]  /*6fe0*/  @!P6 FMUL R69, R69, R69 ;  /* 0x000000454545e220 */ /* 0x004fe20000400000 */
[----:B------:R-:W-:Y:S01]  /*6ff0*/  FSETP.GEU.AND P6, PT, R75, -126, PT ;  /* 0xc2fc00004b00780b */ /* 0x000fe20003fce000 */
[----:B------:R-:W-:-:S03]  /*7000*/  FADD R62, R59, R62 ;  /* 0x0000003e3b3e7221 */ /* 0x000fc60000000000 */
[----:B------:R-:W-:Y:S01]  /*7010*/  F2FP.BF16.F32.PACK_AB R26, R69, R68 ;  /* 0x00000044451a723e */ /* 0x000fe200000010ff */
[----:B------:R-:W-:Y:S01]  /*7020*/  FADD R63, R62, R63 ;  /* 0x0000003f3e3f7221 */ /* 0x000fe20000000000 */
[----:B------:R-:W-:Y:S02]  /*7030*/  FADD R68, R65, R68 ;  /* 0x0000004441447221 */ /* 0x000fe40000000000 */
[----:B------:R-:W-:Y:S01]  /*7040*/  WARPGROUP.ARRIVE ;  /* 0x00000000000079c5 */ /* 0x000fe20000000000 */
[----:B------:R-:W-:Y:S01]  /*7050*/  FADD R66, R63, R66 ;  /* 0x000000423f427221 */ /* 0x000fe20000000000 */
[----:B------:R-:W-:-:S03]  /*7060*/  FADD R68, R68, R69 ;  /* 0x0000004544447221 */ /* 0x000fc60000000000 */
[----:B------:R-:W-:Y:S01]  /*7070*/  @!P6 FMUL R75, R75, 0.5 ;  /* 0x3f0000004b4be820 */ /* 0x000fe20000400000 */
[----:B------:R-:W-:Y:S01]  /*7080*/  HGMMA.64x96x16.F32.BF16 R88, R24, gdesc[UR8].tnspB, R88, gsb0 ;  /* 0x4160000818587df0 */ /* 0x000fe20008001858 */
[----:B------:R-:W-:Y:S01]  /*7090*/  UMOV UR10, UR8 ;  /* 0x00000008000a7c82 */ /* 0x000fe20008000000 */
[----:B------:R-:W-:Y:S01]  /*70a0*/  UMOV UR11, 0x80000020 ;  /* 0x80000020000b7882 */ /* 0x000fe20000000000 */
[----:B------:R-:W-:Y:S02]  /*70b0*/  FADD R67, R66, R67 ;  /* 0x0000004342437221 */ /* 0x000fe40000000000 */
[----:B------:R-:W1:Y:S02]  /*70c0*/  MUFU.EX2 R75, R75 ;  /* 0x0000004b004b7308 */ /* 0x000e640000000800 */
[----:B------:R-:W-:-:S04]  /*70d0*/  FADD R70, R67, R70 ;  /* 0x0000004643467221 */ /* 0x000fc80000000000 */
[----:B------:R-:W-:Y:S01]  /*70e0*/  FADD R71, R70, R71 ;  /* 0x0000004746477221 */ /* 0x000fe20000000000 */
[----:B-1----:R-:W-:Y:S01]  /*70f0*/  @!P6 FMUL R75, R75, R75 ;  /* 0x0000004b4b4be220 */ /* 0x002fe20000400000 */
[----:B------:R-:W-:Y:S02]  /*7100*/  WARPGROUP.DEPBAR.LE gsb0, 0x0 ;  /* 0x00008000000079c5 */ /* 0x000fe40000010000 */
[--C-:B------:R-:W-:Y:S01]  /*7110*/  FFMA R24, R72, UR22, -R30.reuse ;  /* 0x0000001648187c23 */ /* 0x100fe2000800081e */
[--C-:B------:R-:W-:Y:S01]  /*7120*/  FFMA R25, R73, UR22, -R30.reuse ;  /* 0x0000001649197c23 */ /* 0x100fe2000800081e */
[----:B------:R-:W1:Y:S01]  /*7130*/  MUFU.EX2 R72, R78 ;  /* 0x0000004e00487308 */ /* 0x000e620000000800 */
[--C-:B------:R-:W-:Y:S01]  /*7140*/  FFMA R26, R76, UR22, -R30.reuse ;  /* 0x000000164c1a7c23 */ /* 0x100fe2000800081e */
[--C-:B------:R-:W-:Y:S01]  /*7150*/  FFMA R27, R77, UR22, -R30.reuse ;  /* 0x000000164d1b7c23 */ /* 0x100fe2000800081e */
[----:B------:R-:W-:Y:S01]  /*7160*/  FSETP.GEU.AND P3, PT, R24, -126, PT ;  /* 0xc2fc00001800780b */ /* 0x000fe20003f6e000 */
[----:B------:R-:W-:Y:S01]  /*7170*/  FFMA R30, R84, UR22, -R30 ;  /* 0x00000016541e7c23 */ /* 0x000fe2000800081e */
[----:B------:R-:W-:-:S02]  /*7180*/  FSETP.GEU.AND P4, PT, R25, -126, PT ;  /* 0xc2fc00001900780b */ /* 0x000fc40003f8e000 */
[----:B------:R-:W-:-:S09]  /*7190*/  FSETP.GEU.AND P6, PT, R26, -126, PT ;  /* 0xc2fc00001a00780b */ /* 0x000fd20003fce000 */
[----:B------:R-:W-:Y:S01]  /*71a0*/  @!P3 FMUL R24, R24, 0.5 ;  /* 0x3f0000001818b820 */ /* 0x000fe20000400000 */
[----:B-1----:R-:W-:Y:S01]  /*71b0*/  @!P5 FMUL R72, R72, R72 ;  /* 0x000000484848d220 */ /* 0x002fe20000400000 */
[----:B------:R-:W-:Y:S01]  /*71c0*/  FSETP.GEU.AND P5, PT, R27, -126, PT ;  /* 0xc2fc00001b00780b */ /* 0x000fe20003fae000 */
[----:B------:R-:W-:Y:S01]  /*71d0*/  @!P4 FMUL R25, R25, 0.5 ;  /* 0x3f0000001919c820 */ /* 0x000fe20000400000 */
[----:B------:R-:W-:Y:S01]  /*71e0*/  @!P6 FMUL R26, R26, 0.5 ;  /* 0x3f0000001a1ae820 */ /* 0x000fe20000400000 */
[----:B------:R-:W1:Y:S08]  /*71f0*/  MUFU.EX2 R73, R24 ;  /* 0x0000001800497308 */ /* 0x000e700000000800 */
[----:B------:R2:W3:Y:S02]  /*7200*/  MUFU.EX2 R76, R25 ;  /* 0x00000019004c7308 */ /* 0x0004e40000000800 */
[----:B------:R-:W-:-:S06]  /*7210*/  @!P5 FMUL R27, R27, 0.5 ;  /* 0x3f0000001b1bd820 */ /* 0x000fcc0000400000 */
[----:B------:R-:W4:Y:S01]  /*7220*/  MUFU.EX2 R77, R26 ;  /* 0x0000001a004d7308 */ /* 0x000f220000000800 */
[----:B-1----:R-:W-:Y:S01]  /*7230*/  @!P3 FMUL R73, R73, R73 ;  /* 0x000000494949b220 */ /* 0x002fe20000400000 */
[----:B--2---:R-:W-:Y:S01]  /*7240*/  F2FP.BF16.F32.PACK_AB R25, R79, R74 ;  /* 0x0000004a4f19723e */ /* 0x004fe200000010ff */
[----:B------:R-:W-:Y:S01]  /*7250*/  FADD R74, R71, R74 ;  /* 0x0000004a474a7221 */ /* 0x000fe20000000000 */
[----:B------:R-:W-:-:S03]  /*7260*/  FSETP.GEU.AND P3, PT, R82, -126, PT ;  /* 0xc2fc00005200780b */ /* 0x000fc60003f6e000 */
[----:B------:R-:W-:Y:S01]  /*7270*/  FADD R74, R74, R79 ;  /* 0x0000004f4a4a7221 */ /* 0x000fe20000000000 */
[----:B------:R1:W2:Y:S01]  /*7280*/  MUFU.EX2 R78, R27 ;  /* 0x0000001b004e7308 */ /* 0x0002a20000000800 */
[----:B---3--:R-:W-:Y:S01]  /*7290*/  @!P4 FMUL R76, R76, R76 ;  /* 0x0000004c4c4cc220 */ /* 0x008fe20000400000 */
[----:B------:R-:W-:-:S04]  /*72a0*/  FSETP.GEU.AND P4, PT, R83, -126, PT ;  /* 0xc2fc00005300780b */ /* 0x000fc80003f8e000 */
[----:B------:R-:W-:Y:S01]  /*72b0*/  F2FP.BF16.F32.PACK_AB R24, R76, R73 ;  /* 0x000000494c18723e */ /* 0x000fe200000010ff */
[----:B------:R-:W-:Y:S01]  /*72c0*/  FADD R73, R68, R73 ;  /* 0x0000004944497221 */ /* 0x000fe20000000000 */
[----:B----4-:R-:W-:Y:S01]  /*72d0*/  @!P6 FMUL R77, R77, R77 ;  /* 0x0000004d4d4de220 */ /* 0x010fe20000400000 */
[----:B-1----:R-:W-:Y:S01]  /*72e0*/  F2FP.BF16.F32.PACK_AB R27, R72, R75 ;  /* 0x0000004b481b723e */ /* 0x002fe200000010ff */
[----:B------:R-:W-:Y:S01]  /*72f0*/  @!P3 FMUL R82, R82, 0.5 ;  /* 0x3f0000005252b820 */ /* 0x000fe20000400000 */
[----:B------:R-:W-:Y:S01]  /*7300*/  FSETP.GEU.AND P6, PT, R86, -126, PT ;  /* 0xc2fc00005600780b */ /* 0x000fe20003fce000 */
[----:B------:R-:W-:Y:S01]  /*7310*/  FADD R76, R73, R76 ;  /* 0x0000004c494c7221 */ /* 0x000fe20000000000 */
[----:B------:R-:W-:Y:S02]  /*7320*/  FADD R75, R74, R75 ;  /* 0x0000004b4a4b7221 */ /* 0x000fe40000000000 */
[----:B------:R-:W-:Y:S01]  /*7330*/  @!P4 FMUL R83, R83, 0.5 ;  /* 0x3f0000005353c820 */ /* 0x000fe20000400000 */
[----:B--2---:R-:W-:Y:S01]  /*7340*/  @!P5 FMUL R78, R78, R78 ;  /* 0x0000004e4e4ed220 */ /* 0x004fe20000400000 */
[----:B------:R-:W-:Y:S01]  /*7350*/  FSETP.GEU.AND P5, PT, R87, -126, PT ;  /* 0xc2fc00005700780b */ /* 0x000fe20003fae000 */
[----:B------:R-:W1:Y:S01]  /*7360*/  MUFU.EX2 R82, R82 ;  /* 0x0000005200527308 */ /* 0x000e620000000800 */
[----:B------:R-:W-:-:S02]  /*7370*/  FADD R75, R75, R72 ;  /* 0x000000484b4b7221 */ /* 0x000fc40000000000 */
[----:B------:R-:W-:Y:S01]  /*7380*/  F2FP.BF16.F32.PACK_AB R26, R78, R77 ;  /* 0x0000004d4e1a723e */ /* 0x000fe200000010ff */
[----:B------:R-:W-:Y:S02]  /*7390*/  FADD R77, R76, R77 ;  /* 0x0000004d4c4d7221 */ /* 0x000fe40000000000 */
[----:B------:R-:W-:Y:S01]  /*73a0*/  @!P6 FMUL R86, R86, 0.5 ;  /* 0x3f0000005656e820 */ /* 0x000fe20000400000 */
[----:B------:R-:W-:Y:S01]  /*73b0*/  WARPGROUP.ARRIVE ;  /* 0x00000000000079c5 */ /* 0x000fe20000000000 */
[----:B------:R-:W2:Y:S01]  /*73c0*/  MUFU.EX2 R83, R83 ;  /* 0x0000005300537308 */ /* 0x000ea20000000800 */
[----:B------:R-:W-:-:S03]  /*73d0*/  FADD R77, R77, R78 ;  /* 0x0000004e4d4d7221 */ /* 0x000fc60000000000 */
[----:B------:R-:W-:Y:S01]  /*73e0*/  @!P5 FMUL R87, R87, 0.5 ;  /* 0x3f0000005757d820 */ /* 0x000fe20000400000 */
[----:B------:R-:W-:Y:S03]  /*73f0*/  HGMMA.64x96x16.F32.BF16 R88, R24, gdesc[UR8].tnspB, R88, gsb0 ;  /* 0x4160000818587df0 */ /* 0x000fe60008001858 */
[----:B------:R-:W3:Y:S01]  /*7400*/  MUFU.EX2 R12, R86 ;  /* 0x00000056000c7308 */ /* 0x000ee20000000800 */
[----:B-1----:R-:W-:Y:S01]  /*7410*/  @!P3 FMUL R82, R82, R82 ;  /* 0x000000525252b220 */ /* 0x002fe20000400000 */
[----:B------:R-:W-:-:S06]  /*7420*/  FSETP.GEU.AND P3, PT, R80, -126, PT ;  /* 0xc2fc00005000780b */ /* 0x000fcc0003f6e000 */
[----:B------:R-:W1:Y:S01]  /*7430*/  MUFU.EX2 R13, R87 ;  /* 0x00000057000d7308 */ /* 0x000e620000000800 */
[----:B--2---:R-:W-:Y:S01]  /*7440*/  @!P4 FMUL R83, R83, R83 ;  /* 0x000000535353c220 */ /* 0x004fe20000400000 */
[----:B------:R-:W-:-:S05]  /*7450*/  FSETP.GEU.AND P4, PT, R21, -126, PT ;  /* 0xc2fc00001500780b */ /* 0x000fca0003f8e000 */
[----:B------:R-:W-:Y:S01]  /*7460*/  @!P3 FMUL R80, R80, 0.5 ;  /* 0x3f0000005050b820 */ /* 0x000fe20000400000 */
[----:B---3--:R-:W-:Y:S01]  /*7470*/  @!P6 FMUL R12, R12, R12 ;  /* 0x0000000c0c0ce220 */ /* 0x008fe20000400000 */
[----:B------:R-:W-:Y:S02]  /*7480*/  FSETP.GEU.AND P6, PT, R20, -126, PT ;  /* 0xc2fc00001400780b */ /* 0x000fe40003fce000 */
[----:B------:R-:W2:Y:S04]  /*7490*/  MUFU.EX2 R14, R80 ;  /* 0x00000050000e7308 */ /* 0x000ea80000000800 */
[----:B------:R-:W-:Y:S01]  /*74a0*/  @!P4 FMUL R21, R21, 0.5 ;  /* 0x3f0000001515c820 */ /* 0x000fe20000400000 */
[----:B-1----:R-:W-:Y:S01]  /*74b0*/  @!P5 FMUL R13, R13, R13 ;  /* 0x0000000d0d0dd220 */ /* 0x002fe20000400000 */
[----:B------:R-:W-:-:S04]  /*74c0*/  FSETP.GEU.AND P5, PT, R30, -126, PT ;  /* 0xc2fc00001e00780b */ /* 0x000fc80003fae000 */
[----:B------:R-:W1:Y:S01]  /*74d0*/  MUFU.EX2 R21, R21 ;  /* 0x0000001500157308 */ /* 0x000e620000000800 */
[----:B------:R-:W-:Y:S01]  /*74e0*/  @!P6 FMUL R20, R20, 0.5 ;  /* 0x3f0000001414e820 */ /* 0x000fe20000400000 */
[----:B--2---:R-:W-:-:S06]  /*74f0*/  @!P3 FMUL R14, R14, R14 ;  /* 0x0000000e0e0eb220 */ /* 0x004fcc0000400000 */
[----:B------:R-:W2:Y:S01]  /*7500*/  MUFU.EX2 R20, R20 ;  /* 0x0000001400147308 */ /* 0x000ea20000000800 */
[----:B------:R-:W-:Y:S01]  /*7510*/  ISETP.NE.AND P3, PT, R6, 0x4, PT ;  /* 0x000000040600780c */ /* 0x000fe20003f65270 */
[----:B------:R-:W-:-:S03]  /*7520*/  @!P5 FMUL R30, R30, 0.5 ;  /* 0x3f0000001e1ed820 */ /* 0x000fc60000400000 */
[----:B------:R-:W-:-:S03]  /*7530*/  SEL R6, R6, RZ, P3 ;  /* 0x000000ff06067207 */ /* 0x000fc60001800000 */
[----:B------:R-:W3:Y:S01]  /*7540*/  MUFU.EX2 R23, R30 ;  /* 0x0000001e00177308 */ /* 0x000ee20000000800 */
[----:B-1----:R-:W-:Y:S01]  /*7550*/  @!P4 FMUL R21, R21, R21 ;  /* 0x000000151515c220 */ /* 0x002fe20000400000 */
[C---:B------:R-:W-:Y:S01]  /*7560*/  IMAD R22, R6.reuse, 0x8, R11 ;  /* 0x0000000806167824 */ /* 0x040fe200078e020b */
[----:B------:R-:W-:Y:S01]  /*7570*/  ISETP.NE.AND P4, PT, R15, 0x4, PT ;  /* 0x000000040f00780c */ /* 0x000fe20003f85270 */
[----:B------:R-:W-:-:S03]  /*7580*/  VIADD R6, R6, 0x1 ;  /* 0x0000000106067836 */ /* 0x000fc60000000000 */
[----:B------:R-:W-:Y:S01]  /*7590*/  PRMT R22, RZ, 0x654, R22 ;  /* 0x00000654ff167816 */ /* 0x000fe20000000016 */
[----:B--2---:R-:W-:Y:S01]  /*75a0*/  @!P6 FMUL R20, R20, R20 ;  /* 0x000000141414e220 */ /* 0x004fe20000400000 */
[C---:B------:R-:W-:Y:S02]  /*75b0*/  ISETP.NE.AND P3, PT, R6.reuse, 0x4, PT ;  /* 0x000000040600780c */ /* 0x040fe40003f65270 */
[----:B------:R-:W-:Y:S02]  /*75c0*/  SEL R15, R15, RZ, P4 ;  /* 0x000000ff0f0f7207 */ /* 0x000fe40002000000 */
[----:B------:R-:W-:Y:S01]  /*75d0*/  SEL R6, R6, RZ, P3 ;  /* 0x000000ff06067207 */ /* 0x000fe20001800000 */
[----:B---3--:R-:W-:Y:S01]  /*75e0*/  @!P5 FMUL R23, R23, R23 ;  /* 0x000000171717d220 */ /* 0x008fe20000400000 */
[----:B------:R-:W-:Y:S02]  /*75f0*/  WARPGROUP.DEPBAR.LE gsb0, 0x0 ;  /* 0x00008000000079c5 */ /* 0x000fe40000010000 */
[----:B------:R-:W-:Y:S01]  /*7600*/  F2FP.BF16.F32.PACK_AB R25, R83, R82 ;  /* 0x000000525319723e */ /* 0x000fe200000010ff */
[----:B------:R-:W-:Y:S01]  /*7610*/  FADD R82, R75, R82 ;  /* 0x000000524b527221 */ /* 0x000fe20000000000 */
[----:B------:R-:W-:-:S02]  /*7620*/  F2FP.BF16.F32.PACK_AB R27, R13, R12 ;  /* 0x0000000c0d1b723e */ /* 0x000fc400000010ff */
[----:B------:R-:W-:Y:S01]  /*7630*/  F2FP.BF16.F32.PACK_AB R24, R21, R14 ;  /* 0x0000000e1518723e */ /* 0x000fe200000010ff */
[----:B------:R-:W-:Y:S01]  /*7640*/  FADD R14, R77, R14 ;  /* 0x0000000e4d0e7221 */ /* 0x000fe20000000000 */
[----:B------:R-:W-:Y:S01]  /*7650*/  F2FP.BF16.F32.PACK_AB R26, R20, R23 ;  /* 0x00000017141a723e */ /* 0x000fe200000010ff */
[----:B------:R-:W-:Y:S02]  /*7660*/  FADD R83, R82, R83 ;  /* 0x0000005352537221 */ /* 0x000fe40000000000 */
[----:B------:R-:W-:Y:S01]  /*7670*/  FADD R14, R14, R21 ;  /* 0x000000150e0e7221 */ /* 0x000fe20000000000 */
[----:B------:R-:W-:Y:S01]  /*7680*/  WARPGROUP.ARRIVE ;  /* 0x00000000000079c5 */ /* 0x000fe20000000000 */
[----:B------:R-:W-:Y:S02]  /*7690*/  FADD R12, R83, R12 ;  /* 0x0000000c530c7221 */ /* 0x000fe40000000000 */
[----:B------:R-:W-:Y:S02]  /*76a0*/  FADD R23, R14, R23 ;  /* 0x000000170e177221 */ /* 0x000fe40000000000 */
[----:B------:R-:W-:Y:S01]  /*76b0*/  FADD R12, R12, R13 ;  /* 0x0000000d0c0c7221 */ /* 0x000fe20000000000 */
[----:B------:R-:W-:Y:S01]  /*76c0*/  HGMMA.64x96x16.F32.BF16 R88, R24, gdesc[UR4].tnspB, R88, gsb0 ;  /* 0x4160000418587df0 */ /* 0x000fe20008001858 */
[----:B------:R-:W-:-:S02]  /*76d0*/  FADD R13, R23, R20 ;  /* 0x00000014170d7221 */ /* 0x000fc40000000000 */
[----:B------:R-:W-:Y:S02]  /*76e0*/  WARPGROUP.DEPBAR.LE gsb0, 0x0 ;  /* 0x00008000000079c5 */ /* 0x000fe40000010000 */
[----:B------:R1:W-:Y:S02]  /*76f0*/  SYNCS.ARRIVE.TRANS64.RED.A1T0 RZ, [R22+URZ], RZ ;  /* 0x000000ff16ff79a7 */ /* 0x0003e4000810043f */
[----:B-1----:R-:W-:-:S04]  /*7700*/  SEL R22, RZ, 0x1, P4 ;  /* 0x00000001ff167807 */ /* 0x002fc80002000000 */
[----:B------:R-:W-:Y:S01]  /*7710*/  LOP3.LUT R3, R3, R22, RZ, 0x3c, !PT ;  /* 0x0000001603037212 */ /* 0x000fe200078e3cff */
[----:B------:R-:W-:Y:S06]  /*7720*/  @P2 BRA `(.L_x_31) ;  /* 0x0000000000d02947 */ /* 0x000fec0003800000 */
[----:B------:R-:W-:Y:S01]  /*7730*/  ISETP.LT.OR P2, PT, R7, 0x1, !P0 ;  /* 0x000000010700780c */ /* 0x000fe20004741670 */
[----:B------:R-:W-:-:S12]  /*7740*/  BSSY B0, `(.L_x_32) ;  /* 0x0000031000007945 */ /* 0x000fd80003800000 */
[----:B------:R-:W-:Y:S05]  /*7750*/  @P2 BRA `(.L_x_33) ;  /* 0x0000000000bc2947 */ /* 0x000fea0003800000 */
[----:B------:R-:W-:Y:S02]  /*7760*/  LEA R14, R5, R2, 0x3 ;  /* 0x00000002050e7211 */ /* 0x000fe400078e18ff */
[----:B------:R-:W-:Y:S02]  /*7770*/  SHF.L.U32 R21, R4, 0x1f, RZ ;  /* 0x0000001f04157819 */ /* 0x000fe400000006ff */
[----:B------:R-:W-:Y:S02]  /*7780*/  ISETP.NE.AND P3, PT, R0, RZ, PT ;  /* 0x000000ff0000720c */ /* 0x000fe40003f65270 */
[----:B------:R-:W1:Y:S02]  /*7790*/  SYNCS.PHASECHK.TRANS64.TRYWAIT P2, [R14+URZ+0x1b020], R21 ;  /* 0x01b020150e0075a7 */ /* 0x000e64000804017f */
[----:B-1----:R-:W-:Y:S09]  /*77a0*/  @!P2 BRA `(.L_x_34) ;  /* 0x0000005400f0a947 */ /* 0x002ff20003800000 */
.L_x_85:
[----:B------:R-:W-:Y:S05]  /*77b0*/  @P3 BRA `(.L_x_35) ;  /* 0x0000000000143947 */ /* 0x000fea0003800000 */
[----:B------:R-:W-:Y:S01]  /*77c0*/  LOP3.LUT P2, RZ, R16, 0x1f, RZ, 0xc0, !PT ;  /* 0x0000001f10ff7812 */ /* 0x000fe2000784c0ff */
[----:B-1----:R-:W-:-:S04]  /*77d0*/  IMAD.MOV.U32 R21, RZ, RZ, 0x6000 ;  /* 0x00006000ff157424 */ /* 0x002fc800078e00ff */
[----:B------:R2:W-:Y:S08]  /*77e0*/  SYNCS.ARRIVE.TRANS64 RZ, [R14+URZ+0x1b000], R21 ;  /* 0x01b000150eff79a7 */ /* 0x0005f0000800003f */
[----:B------:R-:W-:Y:S05]  /*77f0*/  @!P2 BRA `(.L_x_35) ;  /* 0x000000000004a947 */ /* 0x000fea0003800000 */
[----:B------:R-:W-:Y:S01]  /*7800*/  BPT.TRAP 0x1 ;  /* 0x000000040000795c */ /* 0x000fe20000300000 */
.L_x_35:
[C---:B------:R-:W-:Y:S01]  /*7810*/  IMAD R20, R5.reuse, 0x6000, R2 ;  /* 0x0000600005147824 */ /* 0x040fe200078e0202 */
[----:B------:R-:W-:Y:S01]  /*7820*/  R2UR UR25, R14 ;  /* 0x000000000e1972ca */ /* 0x000fe200000e0000 */
[----:B------:R-:W-:Y:S01]  /*7830*/  UIADD3 UR6, UP0, UR38, 0x2f0, URZ ;  /* 0x000002f026067890 */ /* 0x000fe2000ff1e03f */
[----:B------:R-:W-:Y:S01]  /*7840*/  R2UR UR27, R8 ;  /* 0x00000000081b72ca */ /* 0x000fe200000e0000 */
[----:B------:R-:W-:Y:S01]  /*7850*/  UMOV UR32, 0x0 ;  /* 0x0000000000207882 */ /* 0x000fe20000000000 */
[----:B------:R-:W-:Y:S01]  /*7860*/  R2UR UR8, R20 ;  /* 0x00000000140872ca */ /* 0x000fe200000e0000 */
[----:B------:R-:W-:Y:S01]  /*7870*/  UIADD3.X UR7, URZ, UR39, URZ, UP0, !UPT ;  /* 0x000000273f077290 */ /* 0x000fe200087fe43f */
[----:B------:R-:W-:Y:S01]  /*7880*/  IADD3 R5, R5, 0x1, RZ ;  /* 0x0000000105057810 */ /* 0x000fe20007ffe0ff */
[----:B------:R-:W-:Y:S01]  /*7890*/  UMOV UR33, 0x10000000 ;  /* 0x1000000000217882 */ /* 0x000fe20000000000 */
[----:B------:R-:W-:Y:S01]  /*78a0*/  UMOV UR26, URZ ;  /* 0x0000003f001a7c82 */ /* 0x000fe20008000000 */
[----:B------:R-:W-:Y:S01]  /*78b0*/  UMOV UR28, UR36 ;  /* 0x00000024001c7c82 */ /* 0x000fe20008000000 */
[----:B------:R-:W-:Y:S01]  /*78c0*/  UMOV UR29, UR37 ;  /* 0x00000025001d7c82 */ /* 0x000fe20008000000 */
[----:B------:R-:W-:Y:S01]  /*78d0*/  UMOV UR18, 0x20 ;  /* 0x0000002000127882 */ /* 0x000fe20000000000 */
[----:B------:R-:W-:Y:S01]  /*78e0*/  UMOV UR20, UR36 ;  /* 0x0000002400147c82 */ /* 0x000fe20008000000 */
        /* <DEDUP_REMOVED lines=13> */
[----:B------:R-:W-:Y:S01]  /*79c0*/  UMOV UR10, 0x40 ;  /* 0x00000040000a7882 */ /* 0x000fe20000000000 */
[----:B------:R-:W-:Y:S01]  /*79d0*/  UMOV UR12, UR36 ;  /* 0x00000024000c7c82 */ /* 0x000fe20008000000 */
[----:B------:R-:W-:Y:S01]  /*79e0*/  UMOV UR13, UR37 ;  /* 0x00000025000d7c82 */ /* 0x000fe20008000000 */
[----:B------:R-:W-:Y:S01]  /*79f0*/  UMOV UR9, UR25 ;  /* 0x0000001900097c82 */ /* 0x000fe20008000000 */
[----:B------:R1:W-:Y:S01]  /*7a00*/  UTMALDG.4D [UR24], [UR6], desc[UR32] ;  /* 0x00002018060075b4 */ /* 0x0003e20008019000 */
[----:B------:R-:W-:Y:S01]  /*7a10*/  UMOV UR11, UR27 ;  /* 0x0000001b000b7c82 */ /* 0x000fe20008000000 */
[----:B------:R1:W-:Y:S01]  /*7a20*/  UTMALDG.4D [UR16], [UR6], desc[UR32] ;  /* 0x00002010060075b4 */ /* 0x0003e20008019000 */
[----:B------:R1:W-:Y:S02]  /*7a30*/  UTMALDG.4D [UR8], [UR6], desc[UR32] ;  /* 0x00002008060075b4 */ /* 0x0003e40008019000 */
[----:B-1----:R-:W-:Y:S01]  /*7a40*/  NOP ;  /* 0x0000000000007918 */ /* 0x002fe20000000000 */
.L_x_33:
[----:B------:R-:W-:Y:S05]  /*7a50*/  BSYNC B0 ;  /* 0x0000000000007941 */ /* 0x000fea0003800000 */
.L_x_32:
[----:B------:R-:W-:-:S07]  /*7a60*/  IADD3 R7, R7, -0x1, RZ ;  /* 0xffffffff07077810 */ /* 0x000fce0007ffe0ff */
.L_x_31:
[----:B------:R-:W-:Y:S01]  /*7a70*/  VIADD R10, R10, 0x80 ;  /* 0x000000800a0a7836 */ /* 0x000fe20000000000 */
[----:B------:R-:W-:Y:S01]  /*7a80*/  MOV R21, R19 ;  /* 0x0000001300157202 */ /* 0x000fe20000000f00 */
[----:B------:R-:W-:Y:S01]  /*7a90*/  IMAD.MOV.U32 R23, RZ, RZ, R18 ;  /* 0x000000ffff177224 */ /* 0x000fe200078e0012 */
[----:B------:R-:W-:Y:S06]  /*7aa0*/  @P1 BRA `(.L_x_36) ;  /* 0xffffffcc00ec1947 */ /* 0x000fec000383ffff */
.L_x_24:
[----:B------:R-:W-:-:S13]  /*7ab0*/  ISETP.GE.AND P1, PT, R17, 0x1, PT ;  /* 0x000000011100780c */ /* 0x000fda0003f26270 */
[----:B------:R-:W-:Y:S05]  /*7ac0*/  @!P1 BRA `(.L_x_37) ;  /* 0x0000003800909947 */ /* 0x000fea0003800000 */
[----:B------:R-:W-:Y:S01]  /*7ad0*/  MOV R21, R19 ;  /* 0x0000001300157202 */ /* 0x000fe20000000f00 */
[----:B------:R-:W-:Y:S01]  /*7ae0*/  IMAD.MOV.U32 R20, RZ, RZ, R18 ;  /* 0x000000ffff147224 */ /* 0x000fe200078e0012 */
[----:B------:R-:W-:-:S07]  /*7af0*/  LOP3.LUT R14, R16, 0x1f, RZ, 0xc0, !PT ;  /* 0x0000001f100e7812 */ /* 0x000fce00078ec0ff */
.L_x_50:
[----:B------:R-:W-:Y:S01]  /*7b00*/  LEA R19, R15, R2, 0x3 ;  /* 0x000000020f137211 */ /* 0x000fe200078e18ff */
[----:B------:R-:W-:Y:S05]  /*7b10*/  YIELD ;  /* 0x0000000000007946 */ /* 0x000fea0003800000 */
[----:B------:R-:W-:-:S04]  /*7b20*/  SHF.L.U32 R18, R3, 0x1f, RZ ;  /* 0x0000001f03127819 */ /* 0x000fc800000006ff */
[----:B------:R-:W2:Y:S02]  /*7b30*/  SYNCS.PHASECHK.TRANS64.TRYWAIT P1, [R19+URZ+0x1b000], R18 ;  /* 0x01b00012130075a7 */ /* 0x000ea4000802017f */
[----:B--2---:R-:W-:Y:S05]  /*7b40*/  @!P1 BRA `(.L_x_38) ;  /* 0x00000054001c9947 */ /* 0x004fea0003800000 */
.L_x_86:
[----:B------:R-:W-:Y:S05]  /*7b50*/  WARPSYNC.ALL ;  /* 0x0000000000007948 */ /* 0x000fea0003800000 */
[----:B--2---:R-:W-:Y:S01]  /*7b60*/  IMAD.U32 R18, RZ, RZ, UR30 ;  /* 0x0000001eff127e24 */ /* 0x004fe2000f8e00ff */
[----:B------:R-:W-:Y:S01]  /*7b70*/  MOV R19, 0x80000020 ;  /* 0x8000002000137802 */ /* 0x000fe20000000f00 */
[----:B------:R-:W-:Y:S01]  /*7b80*/  WARPGROUP.ARRIVE ;  /* 0x00000000000079c5 */ /* 0x000fe20000000000 */
[----:B-1----:R-:W-:Y:S01]  /*7b90*/  MOV R23, 0x80000020 ;  /* 0x8000002000177802 */ /* 0x002fe20000000f00 */
[----:B------:R-:W-:Y:S01]  /*7ba0*/  IMAD R18, R15, 0x600, R18 ;  /* 0x000006000f127824 */ /* 0x000fe200078e0212 */
[----:B------:R-:W-:-:S02]  /*7bb0*/  R2UR UR59, R19 ;  /* 0x00000000133b72ca */ /* 0x000fc400000e0000 */
[----:B------:R-:W-:Y:S01]  /*7bc0*/  R2UR UR55, R23 ;  /* 0x00000000173772ca */ /* 0x000fe200000e0000 */
[C---:B------:R-:W-:Y:S01]  /*7bd0*/  VIADD R22, R18.reuse, 0x2 ;  /* 0x0000000212167836 */ /* 0x040fe20000000000 */
[----:B------:R-:W-:Y:S02]  /*7be0*/  R2UR UR58, R18 ;  /* 0x00000000123a72ca */ /* 0x000fe400000e0000 */
[----:B------:R-:W-:Y:S02]  /*7bf0*/  MOV R23, 0x80000020 ;  /* 0x8000002000177802 */ /* 0x000fe40000000f00 */
[----:B------:R-:W-:Y:S01]  /*7c00*/  R2UR UR54, R22 ;  /* 0x00000000163672ca */ /* 0x000fe200000e0000 */
[----:B------:R-:W-:Y:S01]  /*7c10*/  VIADD R22, R18, 0x200 ;  /* 0x0000020012167836 */ /* 0x000fe20000000000 */
[----:B------:R-:W-:Y:S02]  /*7c20*/  R2UR UR51, R23 ;  /* 0x00000000173372ca */ /* 0x000fe400000e0000 */
[----:B------:R-:W-:-:S02]  /*7c30*/  MOV R23, 0x80000020 ;  /* 0x8000002000177802 */ /* 0x000fc40000000f00 */
[----:B------:R-:W-:Y:S01]  /*7c40*/  R2UR UR50, R22 ;  /* 0x00000000163272ca */ /* 0x000fe200000e0000 */
[----:B------:R-:W-:Y:S01]  /*7c50*/  VIADD R22, R18, 0x202 ;  /* 0x0000020212167836 */ /* 0x000fe20000000000 */
[----:B------:R-:W-:Y:S01]  /*7c60*/  R2UR UR47, R23 ;  /* 0x00000000172f72ca */ /* 0x000fe200000e0000 */
[----:B------:R-:W-:Y:S01]  /*7c70*/  HGMMA.64x128x16.F32.BF16 R24, gdesc[UR56], RZ, !UPT, gsb0 ;  /* 0x01e00000381879f0 */ /* 0x000fe2000c0018ff */
[----:B------:R-:W-:Y:S02]  /*7c80*/  MOV R23, 0x80000020 ;  /* 0x8000002000177802 */ /* 0x000fe40000000f00 */
[----:B------:R-:W-:Y:S01]  /*7c90*/  R2UR UR46, R22 ;  /* 0x00000000162e72ca */ /* 0x000fe200000e0000 */
[C---:B------:R-:W-:Y:S01]  /*7ca0*/  VIADD R22, R18.reuse, 0x400 ;  /* 0x0000040012167836 */ /* 0x040fe20000000000 */
[----:B------:R-:W-:Y:S01]  /*7cb0*/  R2UR UR43, R23 ;  /* 0x00000000172b72ca */ /* 0x000fe200000e0000 */
[----:B------:R-:W-:Y:S01]  /*7cc0*/  VIADD R18, R18, 0x402 ;  /* 0x0000040212127836 */ /* 0x000fe20000000000 */
[----:B------:R-:W-:-:S02]  /*7cd0*/  MOV R19, 0x80000020 ;  /* 0x8000002000137802 */ /* 0x000fc40000000f00 */
[----:B------:R-:W-:Y:S02]  /*7ce0*/  R2UR UR42, R22 ;  /* 0x00000000162a72ca */ /* 0x000fe400000e0000 */
[----:B------:R-:W-:Y:S02]  /*7cf0*/  R2UR UR6, R18 ;  /* 0x00000000120672ca */ /* 0x000fe400000e0000 */
[----:B------:R-:W-:Y:S02]  /*7d00*/  R2UR UR7, R19 ;  /* 0x00000000130772ca */ /* 0x000fe400000e0000 */
[----:B------:R-:W-:Y:S01]  /*7d10*/  ISETP.NE.AND P1, PT, R9, RZ, PT ;  /* 0x000000ff0900720c */ /* 0x000fe20003f25270 */
[----:B------:R-:W-:Y:S02]  /*7d20*/  WARPGROUP.DEPBAR.LE gsb0, 0x0 ;  /* 0x00008000000079c5 */ /* 0x000fe40000010000 */
        /* <DEDUP_REMOVED lines=18> */
[----:B------:R-:W-:Y:S01]  /*7e50*/  IMAD R18, R5, 0x8, R2 ;  /* 0x0000000805127824 */ /* 0x000fe200078e0202 */
[----:B------:R-:W-:Y:S02]  /*7e60*/  SHF.L.U32 R19, R4, 0x1f, RZ ;  /* 0x0000001f04137819 */ /* 0x000fe400000006ff */
[----:B------:R-:W-:Y:S02]  /*7e70*/  ISETP.NE.AND P3, PT, R0, RZ, PT ;  /* 0x000000ff0000720c */ /* 0x000fe40003f65270 */
[----:B------:R-:W1:Y:S02]  /*7e80*/  SYNCS.PHASECHK.TRANS64.TRYWAIT P2, [R18+URZ+0x1b020], R19 ;  /* 0x01b02013120075a7 */ /* 0x000e64000804017f */
[----:B-1----:R-:W-:Y:S09]  /*7e90*/  @!P2 BRA `(.L_x_41) ;  /* 0x00000050005ca947 */ /* 0x002ff20003800000 */
.L_x_87:
[----:B------:R-:W-:Y:S05]  /*7ea0*/  @P3 BRA `(.L_x_42) ;  /* 0x0000000000143947 */ /* 0x000fea0003800000 */
[----:B------:R-:W-:Y:S02]  /*7eb0*/  ISETP.NE.AND P2, PT, R14, RZ, PT ;  /* 0x000000ff0e00720c */ /* 0x000fe40003f45270 */
[----:B-1----:R-:W-:-:S04]  /*7ec0*/  MOV R19, 0x6000 ;  /* 0x0000600000137802 */ /* 0x002fc80000000f00 */
[----:B------:R2:W-:Y:S07]  /*7ed0*/  SYNCS.ARRIVE.TRANS64 RZ, [R18+URZ+0x1b000], R19 ;  /* 0x01b0001312ff79a7 */ /* 0x0005ee000800003f */
[----:B------:R-:W-:Y:S05]  /*7ee0*/  @!P2 BRA `(.L_x_42) ;  /* 0x000000000004a947 */ /* 0x000fea0003800000 */
[----:B------:R-:W-:Y:S01]  /*7ef0*/  BPT.TRAP 0x1 ;  /* 0x000000040000795c */ /* 0x000fe20000300000 */
.L_x_42:
[----:B-12---:R-:W-:Y:S01]  /*7f00*/  IMAD R19, R5, 0x6000, R2 ;  /* 0x0000600005137824 */ /* 0x006fe200078e0202 */
        /* <DEDUP_REMOVED lines=8> */
[----:B------:R-:W-:Y:S01]  /*7f90*/  VIADD R5, R5, 0x1 ;  /* 0x0000000105057836 */ /* 0x000fe20000000000 */
[----:B------:R-:W-:Y:S01]  /*7fa0*/  UMOV UR26, URZ ;  /* 0x0000003f001a7c82 */ /* 0x000fe20008000000 */
[----:B------:R-:W-:Y:S01]  /*7fb0*/  UMOV UR28, UR36 ;  /* 0x00000024001c7c82 */ /* 0x000fe20008000000 */
[----:B------:R-:W-:Y:S01]  /*7fc0*/  UMOV UR29, UR37 ;  /* 0x00000025001d7c82 */ /* 0x000fe20008000000 */
[----:B------:R-:W-:Y:S01]  /*7fd0*/  UMOV UR18, 0x20 ;  /* 0x0000002000127882 */ /* 0x000fe20000000000 */
[----:B------:R-:W-:Y:S01]  /*7fe0*/  UIADD3 UR25, UR25, 0x1b000, URZ ;  /* 0x0001b00019197890 */ /* 0x000fe2000fffe03f */
[----:B------:R-:W-:Y:S01]  /*7ff0*/  ISETP.NE.AND P2, PT, R5, 0x4, PT ;  /* 0x000000040500780c */ /* 0x000fe20003f45270 */
[----:B------:R-:W-:-:S02]  /*8000*/  USHF.L.U32 UR27, UR27, 0x7, URZ ;  /* 0x000000071b1b7899 */ /* 0x000fc4000800063f */
[----:B------:R-:W-:Y:S01]  /*8010*/  UIADD3 UR24, UR8, 0x3000, URZ ;  /* 0x0000300008187890 */ /* 0x000fe2000fffe03f */
[----:B------:R-:W-:Y:S01]  /*8020*/  SEL R19, RZ, 0x1, P2 ;  /* 0x00000001ff137807 */ /* 0x000fe20001000000 */
        /* <DEDUP_REMOVED lines=17> */
.L_x_40:
[----:B------:R-:W-:-:S07]  /*8140*/  IADD3 R7, R7, -0x1, RZ ;  /* 0xffffffff07077810 */ /* 0x000fce0007ffe0ff */
.L_x_39:
[----:B------:R-:W-:Y:S01]  /*8150*/  VIADD R15, R15, 0x1 ;  /* 0x000000010f0f7836 */ /* 0x000fe20000000000 */
[----:B------:R-:W-:Y:S05]  /*8160*/  WARPSYNC.ALL ;  /* 0x0000000000007948 */ /* 0x000fea0003800000 */
[----:B------:R-:W-:-:S04]  /*8170*/  ISETP.NE.AND P2, PT, R15, 0x4, PT ;  /* 0x000000040f00780c */ /* 0x000fc80003f45270 */
[----:B------:R-:W-:Y:S02]  /*8180*/  SEL R18, RZ, 0x1, P2 ;  /* 0x00000001ff127807 */ /* 0x000fe40001000000 */
[----:B------:R-:W-:Y:S02]  /*8190*/  SEL R15, R15, RZ, P2 ;  /* 0x000000ff0f0f7207 */ /* 0x000fe40001000000 */
[----:B------:R-:W-:Y:S02]  /*81a0*/  LOP3.LUT R3, R3, R18, RZ, 0x3c, !PT ;  /* 0x0000001203037212 */ /* 0x000fe400078e3cff */
[C---:B------:R-:W-:Y:S01]  /*81b0*/  IADD3 R18, R10.reuse, 0x1, RZ ;  /* 0x000000010a127810 */ /* 0x040fe20007ffe0ff */
[C---:B------:R-:W-:Y:S01]  /*81c0*/  VIADD R19, R10.reuse, 0x8 ;  /* 0x000000080a137836 */ /* 0x040fe20000000000 */
[----:B------:R-:W-:Y:S01]  /*81d0*/  ISETP.GE.AND P2, PT, R10, UR15, PT ;  /* 0x0000000f0a007c0c */ /* 0x000fe2000bf46270 */
[----:B------:R-:W-:Y:S01]  /*81e0*/  BSSY B0, `(.L_x_43) ;  /* 0x00000e1000007945 */ /* 0x000fe20003800000 */
[----:B------:R-:W-:-:S02]  /*81f0*/  ISETP.GE.AND P4, PT, R18, UR15, PT ;  /* 0x0000000f12007c0c */ /* 0x000fc4000bf86270 */
[----:B------:R-:W-:Y:S02]  /*8200*/  IADD3 R18, R10, 0x10, RZ ;  /* 0x000000100a127810 */ /* 0x000fe40007ffe0ff */
[----:B------:R-:W-:Y:S02]  /*8210*/  ISETP.GE.AND P3, PT, R19, UR15, PT ;  /* 0x0000000f13007c0c */ /* 0x000fe4000bf66270 */
[----:B------:R-:W-:Y:S01]  /*8220*/  ISETP.GE.AND P5, PT, R18, UR15, PT ;  /* 0x0000000f12007c0c */ /* 0x000fe2000bfa6270 */
[----:B------:R-:W-:Y:S01]  /*8230*/  VIADD R18, R10, 0x11 ;  /* 0x000000110a127836 */ /* 0x000fe20000000000 */
[----:B------:R-:W-:Y:S02]  /*8240*/  FSEL R24, R24, -INF , !P2 ;  /* 0xff80000018187808 */ /* 0x000fe40005000000 */
[----:B------:R-:W-:Y:S02]  /*8250*/  FSEL R23, R26, -INF , !P2 ;  /* 0xff8000001a177808 */ /* 0x000fe40005000000 */
[----:B------:R-:W-:-:S02]  /*8260*/  IADD3 R19, R10, 0x18, RZ ;  /* 0x000000180a137810 */ /* 0x000fc40007ffe0ff */
[----:B------:R-:W-:Y:S02]  /*8270*/  ISETP.GE.AND P2, PT, R18, UR15, PT ;  /* 0x0000000f12007c0c */ /* 0x000fe4000bf46270 */
[C---:B------:R-:W-:Y:S02]  /*8280*/  IADD3 R22, R10.reuse, 0x9, RZ ;  /* 0x000000090a167810 */ /* 0x040fe40007ffe0ff */
[C---:B------:R-:W-:Y:S02]  /*8290*/  IADD3 R18, R10.reuse, 0x19, RZ ;  /* 0x000000190a127810 */ /* 0x040fe40007ffe0ff */
[----:B------:R-:W-:Y:S02]  /*82a0*/  FSEL R25, R25, -INF , !P4 ;  /* 0xff80000019197808 */ /* 0x000fe40006000000 */
[----:B------:R-:W-:Y:S02]  /*82b0*/  FSEL R27, R27, -INF , !P4 ;  /* 0xff8000001b1b7808 */ /* 0x000fe40006000000 */
[----:B------:R-:W-:Y:S01]  /*82c0*/  ISETP.GE.AND P4, PT, R19, UR15, PT ;  /* 0x0000000f13007c0c */ /* 0x000fe2000bf86270 */
[----:B------:R-:W-:Y:S01]  /*82d0*/  VIADD R19, R10, 0x20 ;  /* 0x000000200a137836 */ /* 0x000fe20000000000 */
[----:B------:R-:W-:-:S02]  /*82e0*/  FSEL R28, R28, -INF , !P3 ;  /* 0xff8000001c1c7808 */ /* 0x000fc40005800000 */
[----:B------:R-:W-:Y:S02]  /*82f0*/  FSEL R30, R30, -INF , !P3 ;  /* 0xff8000001e1e7808 */ /* 0x000fe40005800000 */
[----:B------:R-:W-:Y:S02]  /*8300*/  ISETP.GE.AND P6, PT, R22, UR15, PT ;  /* 0x0000000f16007c0c */ /* 0x000fe4000bfc6270 */
[----:B------:R-:W-:Y:S02]  /*8310*/  ISETP.GE.AND P3, PT, R18, UR15, PT ;  /* 0x0000000f12007c0c */ /* 0x000fe4000bf66270 */
[----:B------:R-:W-:Y:S02]  /*8320*/  IADD3 R18, R10, 0x21, RZ ;  /* 0x000000210a127810 */ /* 0x000fe40007ffe0ff */
[----:B------:R-:W-:Y:S02]  /*8330*/  FSEL R29, R29, -INF , !P6 ;  /* 0xff8000001d1d7808 */ /* 0x000fe40007000000 */
[----:B------:R-:W-:-:S02]  /*8340*/  FSEL R31, R31, -INF , !P6 ;  /* 0xff8000001f1f7808 */ /* 0x000fc40007000000 */
[----:B------:R-:W-:Y:S02]  /*8350*/  FSEL R32, R32, -INF , !P5 ;  /* 0xff80000020207808 */ /* 0x000fe40006800000 */
[----:B------:R-:W-:Y:S02]  /*8360*/  FSEL R34, R34, -INF , !P5 ;  /* 0xff80000022227808 */ /* 0x000fe40006800000 */
[----:B------:R-:W-:Y:S02]  /*8370*/  ISETP.GE.AND P6, PT, R19, UR15, PT ;  /* 0x0000000f13007c0c */ /* 0x000fe4000bfc6270 */
[----:B------:R-:W-:Y:S01]  /*8380*/  ISETP.GE.AND P5, PT, R18, UR15, PT ;  /* 0x0000000f12007c0c */ /* 0x000fe2000bfa6270 */
[C---:B------:R-:W-:Y:S01]  /*8390*/  VIADD R18, R10.reuse, 0x29 ;  /* 0x000000290a127836 */ /* 0x040fe20000000000 */
[----:B------:R-:W-:Y:S02]  /*83a0*/  IADD3 R19, R10, 0x28, RZ ;  /* 0x000000280a137810 */ /* 0x000fe40007ffe0ff */
[----:B------:R-:W-:-:S02]  /*83b0*/  FSEL R33, R33, -INF , !P2 ;  /* 0xff80000021217808 */ /* 0x000fc40005000000 */
[----:B------:R-:W-:Y:S02]  /*83c0*/  FSEL R35, R35, -INF , !P2 ;  /* 0xff80000023237808 */ /* 0x000fe40005000000 */
[----:B------:R-:W-:Y:S02]  /*83d0*/  ISETP.GE.AND P2, PT, R19, UR15, PT ;  /* 0x0000000f13007c0c */ /* 0x000fe4000bf46270 */
[----:B------:R-:W-:Y:S02]  /*83e0*/  FSEL R36, R36, -INF , !P4 ;  /* 0xff80000024247808 */ /* 0x000fe40006000000 */
[----:B------:R-:W-:Y:S02]  /*83f0*/  FSEL R38, R38, -INF , !P4 ;  /* 0xff80000026267808 */ /* 0x000fe40006000000 */
[----:B------:R-:W-:Y:S02]  /*8400*/  IADD3 R19, R10, 0x30, RZ ;  /* 0x000000300a137810 */ /* 0x000fe40007ffe0ff */
[----:B------:R-:W-:-:S02]  /*8410*/  ISETP.GE.AND P4, PT, R18, UR15, PT ;  /* 0x0000000f12007c0c */ /* 0x000fc4000bf86270 */
[C---:B------:R-:W-:Y:S02]  /*8420*/  IADD3 R18, R10.reuse, 0x31, RZ ;  /* 0x000000310a127810 */ /* 0x040fe40007ffe0ff */
[----:B------:R-:W-:Y:S02]  /*8430*/  FSEL R37, R37, -INF , !P3 ;  /* 0xff80000025257808 */ /* 0x000fe40005800000 */
[----:B------:R-:W-:Y:S02]  /*8440*/  FSEL R39, R39, -INF , !P3 ;  /* 0xff80000027277808 */ /* 0x000fe40005800000 */
[----:B------:R-:W-:Y:S01]  /*8450*/  ISETP.GE.AND P3, PT, R19, UR15, PT ;  /* 0x0000000f13007c0c */ /* 0x000fe2000bf66270 */
[----:B------:R-:W-:Y:S01]  /*8460*/  VIADD R19, R10, 0x38 ;  /* 0x000000380a137836 */ /* 0x000fe20000000000 */
[----:B------:R-:W-:Y:S02]  /*8470*/  FSEL R40, R40, -INF , !P6 ;  /* 0xff80000028287808 */ /* 0x000fe40007000000 */
[----:B------:R-:W-:-:S02]  /*8480*/  FSEL R42, R42, -INF , !P6 ;  /* 0xff8000002a2a7808 */ /* 0x000fc40007000000 */
[----:B------:R-:W-:Y:S02]  /*8490*/  ISETP.GE.AND P6, PT, R18, UR15, PT ;  /* 0x0000000f12007c0c */ /* 0x000fe4000bfc6270 */
[----:B------:R-:W-:Y:S02]  /*84a0*/  IADD3 R18, R10, 0x39, RZ ;  /* 0x000000390a127810 */ /* 0x000fe40007ffe0ff */
[----:B------:R-:W-:Y:S02]  /*84b0*/  FSEL R41, R41, -INF , !P5 ;  /* 0xff80000029297808 */ /* 0x000fe40006800000 */
[----:B------:R-:W-:Y:S02]  /*84c0*/  FSEL R43, R43, -INF , !P5 ;  /* 0xff8000002b2b7808 */ /* 0x000fe40006800000 */
[----:B------:R-:W-:Y:S02]  /*84d0*/  FSEL R44, R44, -INF , !P2 ;  /* 0xff8000002c2c7808 */ /* 0x000fe40005000000 */
[----:B------:R-:W-:-:S02]  /*84e0*/  FSEL R46, R46, -INF , !P2 ;  /* 0xff8000002e2e7808 */ /* 0x000fc40005000000 */
[----:B------:R-:W-:Y:S02]  /*84f0*/  ISETP.GE.AND P5, PT, R19, UR15, PT ;  /* 0x0000000f13007c0c */ /* 0x000fe4000bfa6270 */
[----:B------:R-:W-:Y:S01]  /*8500*/  ISETP.GE.AND P2, PT, R18, UR15, PT ;  /* 0x0000000f12007c0c */ /* 0x000fe2000bf46270 */
[C---:B------:R-:W-:Y:S01]  /*8510*/  VIADD R18, R10.reuse, 0x41 ;  /* 0x000000410a127836 */ /* 0x040fe20000000000 */
[----:B------:R-:W-:Y:S02]  /*8520*/  IADD3 R19, R10, 0x40, RZ ;  /* 0x000000400a137810 */ /* 0x000fe40007ffe0ff */
[----:B------:R-:W-:Y:S02]  /*8530*/  FSEL R45, R45, -INF , !P4 ;  /* 0xff8000002d2d7808 */ /* 0x000fe40006000000 */
[----:B------:R-:W-:Y:S02]  /*8540*/  FSEL R47, R47, -INF , !P4 ;  /* 0xff8000002f2f7808 */ /* 0x000fe40006000000 */
[----:B------:R-:W-:-:S02]  /*8550*/  ISETP.GE.AND P4, PT, R19, UR15, PT ;  /* 0x0000000f13007c0c */ /* 0x000fc4000bf86270 */
[----:B------:R-:W-:Y:S02]  /*8560*/  FSEL R48, R48, -INF , !P3 ;  /* 0xff80000030307808 */ /* 0x000fe40005800000 */
[----:B------:R-:W-:Y:S02]  /*8570*/  FSEL R50, R50, -INF , !P3 ;  /* 0xff80000032327808 */ /* 0x000fe40005800000 */
[----:B------:R-:W-:Y:S02]  /*8580*/  IADD3 R19, R10, 0x48, RZ ;  /* 0x000000480a137810 */ /* 0x000fe40007ffe0ff */
[----:B------:R-:W-:Y:S02]  /*8590*/  ISETP.GE.AND P3, PT, R18, UR15, PT ;  /* 0x0000000f12007c0c */ /* 0x000fe4000bf66270 */
[----:B------:R-:W-:Y:S02]  /*85a0*/  FMNMX R18, R24, R21, !PT ;  /* 0x0000001518127209 */ /* 0x000fe40007800000 */
[----:B------:R-:W-:-:S02]  /*85b0*/  FMNMX R22, R23, R20, !PT ;  /* 0x0000001417167209 */ /* 0x000fc40007800000 */
[----:B------:R-:W-:Y:S02]  /*85c0*/  FSEL R49, R49, -INF , !P6 ;  /* 0xff80000031317808 */ /* 0x000fe40007000000 */
[----:B------:R-:W-:Y:S02]  /*85d0*/  FSEL R51, R51, -INF , !P6 ;  /* 0xff80000033337808 */ /* 0x000fe40007000000 */
[----:B------:R-:W-:Y:S02]  /*85e0*/  ISETP.GE.AND P6, PT, R19, UR15, PT ;  /* 0x0000000f13007c0c */ /* 0x000fe4000bfc6270 */
        /* <DEDUP_REMOVED lines=22> */
[----:B------:R-:W-:Y:S02]  /*8750*/  IADD3 R26, R10, 0x49, RZ ;  /* 0x000000490a1a7810 */ /* 0x000fe40007ffe0ff */
[----:B------:R-:W-:Y:S02]  /*8760*/  FMNMX R18, R48, R19, !PT ;  /* 0x0000001330127209 */ /* 0x000fe40007800000 */
[----:B------:R-:W-:Y:S02]  /*8770*/  FMNMX R22, R50, R137, !PT ;  /* 0x0000008932167209 */ /* 0x000fe40007800000 */
[----:B------:R-:W-:Y:S02]  /*8780*/  FSEL R52, R52, -INF , !P5 ;  /* 0xff80000034347808 */ /* 0x000fe40006800000 */
[----:B------:R-:W-:-:S02]  /*8790*/  FSEL R54, R54, -INF , !P5 ;  /* 0xff80000036367808 */ /* 0x000fc40006800000 */
[----:B------:R-:W-:Y:S01]  /*87a0*/  ISETP.GE.AND P5, PT, R26, UR15, PT ;  /* 0x0000000f1a007c0c */ /* 0x000fe2000bfa6270 */
[----:B------:R-:W-:Y:S01]  /*87b0*/  VIADD R26, R10, 0x50 ;  /* 0x000000500a1a7836 */ /* 0x000fe20000000000 */
[----:B------:R-:W-:Y:S02]  /*87c0*/  FMNMX R19, R49, R18, !PT ;  /* 0x0000001231137209 */ /* 0x000fe40007800000 */
[----:B------:R-:W-:Y:S02]  /*87d0*/  FMNMX R137, R51, R22, !PT ;  /* 0x0000001633897209 */ /* 0x000fe40007800000 */
[----:B------:R-:W-:Y:S02]  /*87e0*/  FSEL R53, R53, -INF , !P2 ;  /* 0xff80000035357808 */ /* 0x000fe40005000000 */
[----:B------:R-:W-:Y:S02]  /*87f0*/  FSEL R55, R55, -INF , !P2 ;  /* 0xff80000037377808 */ /* 0x000fe40005000000 */
[----:B------:R-:W-:-:S02]  /*8800*/  FMNMX R18, R52, R19, !PT ;  /* 0x0000001334127209 */ /* 0x000fc40007800000 */
[----:B------:R-:W-:Y:S02]  /*8810*/  FMNMX R22, R54, R137, !PT ;  /* 0x0000008936167209 */ /* 0x000fe40007800000 */
[----:B------:R-:W-:Y:S02]  /*8820*/  ISETP.GE.AND P2, PT, R26, UR15, PT ;  /* 0x0000000f1a007c0c */ /* 0x000fe4000bf46270 */
[----:B------:R-:W-:Y:S02]  /*8830*/  IADD3 R26, R10, 0x51, RZ ;  /* 0x000000510a1a7810 */ /* 0x000fe40007ffe0ff */
        /* <DEDUP_REMOVED lines=10> */
[----:B------:R-:W-:Y:S01]  /*88e0*/  ISETP.GE.AND P3, PT, R26, UR15, PT ;  /* 0x0000000f1a007c0c */ /* 0x000fe2000bf66270 */
[----:B------:R-:W-:Y:S01]  /*88f0*/  VIADD R26, R10, 0x59 ;  /* 0x000000590a1a7836 */ /* 0x000fe20000000000 */
[----:B------:R-:W-:Y:S02]  /*8900*/  FSEL R60, R60, -INF , !P6 ;  /* 0xff8000003c3c7808 */ /* 0x000fe40007000000 */
[----:B------:R-:W-:Y:S02]  /*8910*/  FSEL R62, R62, -INF , !P6 ;  /* 0xff8000003e3e7808 */ /* 0x000fe40007000000 */
[----:B------:R-:W-:Y:S02]  /*8920*/  FMNMX R19, R57, R18, !PT ;  /* 0x0000001239137209 */ /* 0x000fe40007800000 */
[----:B------:R-:W-:-:S02]  /*8930*/  FMNMX R137, R59, R22, !PT ;  /* 0x000000163b897209 */ /* 0x000fc40007800000 */
[----:B------:R-:W-:Y:S02]  /*8940*/  FSEL R61, R61, -INF , !P5 ;  /* 0xff8000003d3d7808 */ /* 0x000fe40006800000 */
[----:B------:R-:W-:Y:S02]  /*8950*/  FSEL R63, R63, -INF , !P5 ;  /* 0xff8000003f3f7808 */ /* 0x000fe40006800000 */
[----:B------:R-:W-:Y:S02]  /*8960*/  FMNMX R18, R60, R19, !PT ;  /* 0x000000133c127209 */ /* 0x000fe40007800000 */
[----:B------:R-:W-:Y:S02]  /*8970*/  FMNMX R22, R62, R137, !PT ;  /* 0x000000893e167209 */ /* 0x000fe40007800000 */
[----:B------:R-:W-:Y:S02]  /*8980*/  ISETP.GE.AND P6, PT, R26, UR15, PT ;  /* 0x0000000f1a007c0c */ /* 0x000fe4000bfc6270 */
[----:B------:R-:W-:-:S02]  /*8990*/  IADD3 R26, R10, 0x60, RZ ;  /* 0x000000600a1a7810 */ /* 0x000fc40007ffe0ff */
        /* <DEDUP_REMOVED lines=10> */
[----:B------:R-:W-:Y:S01]  /*8a40*/  ISETP.GE.AND P2, PT, R26, UR15, PT ;  /* 0x0000000f1a007c0c */ /* 0x000fe2000bf46270 */
[----:B------:R-:W-:Y:S01]  /*8a50*/  VIADD R26, R10, 0x68 ;  /* 0x000000680a1a7836 */ /* 0x000fe20000000000 */
[----:B------:R-:W-:-:S02]  /*8a60*/  FSEL R68, R68, -INF , !P3 ;  /* 0xff80000044447808 */ /* 0x000fc40005800000 */
[----:B------:R-:W-:Y:S02]  /*8a70*/  FSEL R70, R70, -INF , !P3 ;  /* 0xff80000046467808 */ /* 0x000fe40005800000 */
        /* <DEDUP_REMOVED lines=25> */
[----:B------:R-:W-:Y:S02]  /*8c10*/  FMNMX R18, R76, R19, !PT ;  /* 0x000000134c127209 */ /* 0x000fe40007800000 */
[----:B------:R-:W-:Y:S02]  /*8c20*/  FSEL R79, R79, -INF , !P3 ;  /* 0xff8000004f4f7808 */ /* 0x000fe40005800000 */
[----:B------:R-:W-:Y:S02]  /*8c30*/  FMNMX R22, R78, R137, !PT ;  /* 0x000000894e167209 */ /* 0x000fe40007800000 */
[----:B------:R-:W-:Y:S02]  /*8c40*/  ISETP.GE.AND P5, PT, R26, UR15, PT ;  /* 0x0000000f1a007c0c */ /* 0x000fe4000bfa6270 */
[----:B------:R-:W-:-:S02]  /*8c50*/  IADD3 R26, R10, 0x78, RZ ;  /* 0x000000780a1a7810 */ /* 0x000fc40007ffe0ff */
        /* <DEDUP_REMOVED lines=11> */
[----:B------:R-:W-:-:S02]  /*8d10*/  FSEL R84, R84, -INF , !P2 ;  /* 0xff80000054547808 */ /* 0x000fc40005000000 */
[----:B------:R-:W-:Y:S02]  /*8d20*/  FMNMX R19, R81, R18, !PT ;  /* 0x0000001251137209 */ /* 0x000fe40007800000 */
[----:B------:R-:W-:Y:S02]  /*8d30*/  FSEL R86, R86, -INF , !P2 ;  /* 0xff80000056567808 */ /* 0x000fe40005000000 */
[----:B------:R-:W-:Y:S02]  /*8d40*/  FMNMX R137, R83, R22, !PT ;  /* 0x0000001653897209 */ /* 0x000fe40007800000 */
[----:B------:R-:W-:Y:S02]  /*8d50*/  FSEL R85, R85, -INF , !P4 ;  /* 0xff80000055557808 */ /* 0x000fe40006000000 */
[----:B------:R-:W-:Y:S02]  /*8d60*/  FMNMX R18, R84, R19, !PT ;  /* 0x0000001354127209 */ /* 0x000fe40007800000 */
[----:B------:R-:W-:-:S02]  /*8d70*/  FSEL R87, R87, -INF , !P4 ;  /* 0xff80000057577808 */ /* 0x000fc40006000000 */
[----:B------:R-:W-:Y:S02]  /*8d80*/  FMNMX R26, R86, R137, !PT ;  /* 0x00000089561a7209 */ /* 0x000fe40007800000 */
[----:B------:R-:W-:Y:S02]  /*8d90*/  FMNMX R22, R85, R18, !PT ;  /* 0x0000001255167209 */ /* 0x000fe40007800000 */
[----:B------:R-:W-:Y:S02]  /*8da0*/  FMNMX R26, R87, R26, !PT ;  /* 0x0000001a571a7209 */ /* 0x000fe40007800000 */
[----:B------:R-:W-:Y:S01]  /*8db0*/  LEA R142, R15, R2, 0x3 ;  /* 0x000000020f8e7211 */ /* 0x000fe200078e18ff */
[----:B------:R-:W1:Y:S01]  /*8dc0*/  SHFL.BFLY PT, R19, R22, 0x1, 0x1f ;  /* 0x0c201f0016137f89 */ /* 0x000e6200000e0000 */
[----:B------:R-:W-:-:S03]  /*8dd0*/  SHF.L.U32 R139, R3, 0x1f, RZ ;  /* 0x0000001f038b7819 */ /* 0x000fc600000006ff */
[----:B------:R-:W2:Y:S01]  /*8de0*/  SHFL.BFLY PT, R137, R26, 0x1, 0x1f ;  /* 0x0c201f001a897f89 */ /* 0x000ea200000e0000 */
[----:B-1----:R-:W-:Y:S01]  /*8df0*/  FMNMX R136, R22, R19, !PT ;  /* 0x0000001316887209 */ /* 0x002fe20007800000 */
[----:B------:R-:W-:Y:S01]  /*8e00*/  IMAD R22, R6, 0x8, R11 ;  /* 0x0000000806167824 */ /* 0x000fe200078e020b */
[----:B--2---:R-:W-:-:S03]  /*8e10*/  FMNMX R137, R26, R137, !PT ;  /* 0x000000891a897209 */ /* 0x004fc60007800000 */
[----:B------:R-:W1:Y:S01]  /*8e20*/  SHFL.BFLY PT, R19, R136, 0x2, 0x1f ;  /* 0x0c401f0088137f89 */ /* 0x000e6200000e0000 */
[----:B------:R-:W-:-:S03]  /*8e30*/  PRMT R22, RZ, 0x654, R22 ;  /* 0x00000654ff167816 */ /* 0x000fc60000000016 */
[----:B------:R-:W2:Y:S01]  /*8e40*/  SHFL.BFLY PT, R18, R137, 0x2, 0x1f ;  /* 0x0c401f0089127f89 */ /* 0x000ea200000e0000 */
[----:B------:R3:W-:Y:S01]  /*8e50*/  SYNCS.ARRIVE.TRANS64.RED.A1T0 RZ, [R22+URZ], RZ ;  /* 0x000000ff16ff79a7 */ /* 0x0007e2000810043f */
[----:B------:R-:W4:Y:S01]  /*8e60*/  SYNCS.PHASECHK.TRANS64.TRYWAIT P6, [R142+URZ+0x1b000], R139 ;  /* 0x01b0008b8e0075a7 */ /* 0x000f2200080c017f */
[----:B-1----:R-:W-:Y:S02]  /*8e70*/  FMNMX R19, R136, R19, !PT ;  /* 0x0000001388137209 */ /* 0x002fe40007800000 */
[----:B--2---:R-:W-:Y:S02]  /*8e80*/  FMNMX R18, R137, R18, !PT ;  /* 0x0000001289127209 */ /* 0x004fe40007800000 */
[C---:B------:R-:W-:Y:S02]  /*8e90*/  FSETP.NEU.AND P2, PT, R19.reuse, -INF , PT ;  /* 0xff8000001300780b */ /* 0x040fe40003f4d000 */
[----:B------:R-:W-:Y:S02]  /*8ea0*/  FSETP.NEU.AND P3, PT, R18, -INF , PT ;  /* 0xff8000001200780b */ /* 0x000fe40003f6d000 */
[----:B------:R-:W-:-:S02]  /*8eb0*/  FSEL R140, R19, RZ, P2 ;  /* 0x000000ff138c7208 */ /* 0x000fc40001000000 */
[----:B------:R-:W-:-:S03]  /*8ec0*/  FSEL R141, R18, RZ, P3 ;  /* 0x000000ff128d7208 */ /* 0x000fc60001800000 */
[----:B------:R-:W-:Y:S02]  /*8ed0*/  FADD R21, -R140, R21 ;  /* 0x000000158c157221 */ /* 0x000fe40000000100 */
[C---:B------:R-:W-:Y:S01]  /*8ee0*/  FADD R20, -R141.reuse, R20 ;  /* 0x000000148d147221 */ /* 0x040fe20000000100 */
[----:B---3--:R-:W-:Y:S01]  /*8ef0*/  FMUL R22, R141, UR14 ;  /* 0x0000000e8d167c20 */ /* 0x008fe20008400000 */
[----:B------:R-:W-:Y:S02]  /*8f00*/  FMUL R21, R21, UR14 ;  /* 0x0000000e15157c20 */ /* 0x000fe40008400000 */
[----:B------:R-:W-:Y:S01]  /*8f10*/  FMUL R20, R20, UR14 ;  /* 0x0000000e14147c20 */ /* 0x000fe20008400000 */
[--C-:B------:R-:W-:Y:S01]  /*8f20*/  FFMA R26, R23, UR14, -R22.reuse ;  /* 0x0000000e171a7c23 */ /* 0x100fe20008000816 */
[--C-:B------:R-:W-:Y:S01]  /*8f30*/  FFMA R27, R27, UR14, -R22.reuse ;  /* 0x0000000e1b1b7c23 */ /* 0x100fe20008000816 */
[----:B------:R-:W-:Y:S01]  /*8f40*/  FSETP.GEU.AND P4, PT, R21, -126, PT ;  /* 0xc2fc00001500780b */ /* 0x000fe20003f8e000 */
[----:B------:R-:W-:Y:S01]  /*8f50*/  FFMA R138, R30, UR14, -R22 ;  /* 0x0000000e1e8a7c23 */ /* 0x000fe20008000816 */
[----:B------:R-:W-:-:S02]  /*8f60*/  FSETP.GEU.AND P5, PT, R20, -126, PT ;  /* 0xc2fc00001400780b */ /* 0x000fc40003fae000 */
[----:B------:R-:W-:Y:S02]  /*8f70*/  FSETP.GEU.AND P2, PT, R26, -126, PT ;  /* 0xc2fc00001a00780b */ /* 0x000fe40003f4e000 */
[----:B------:R-:W-:-:S07]  /*8f80*/  FSETP.GEU.AND P3, PT, R27, -126, PT ;  /* 0xc2fc00001b00780b */ /* 0x000fce0003f6e000 */
[----:B------:R-:W-:Y:S02]  /*8f90*/  @!P4 FMUL R21, R21, 0.5 ;  /* 0x3f0000001515c820 */ /* 0x000fe40000400000 */
[----:B------:R-:W-:Y:S02]  /*8fa0*/  @!P5 FMUL R20, R20, 0.5 ;  /* 0x3f0000001414d820 */ /* 0x000fe40000400000 */
[----:B------:R1:W2:Y:S01]  /*8fb0*/  MUFU.EX2 R136, R21 ;  /* 0x0000001500887308 */ /* 0x0002a20000000800 */
[----:B------:R-:W-:-:S07]  /*8fc0*/  @!P2 FMUL R26, R26, 0.5 ;  /* 0x3f0000001a1aa820 */ /* 0x000fce0000400000 */
[----:B------:R1:W3:Y:S01]  /*8fd0*/  MUFU.EX2 R23, R20 ;  /* 0x0000001400177308 */ /* 0x0002e20000000800 */
[----:B----4-:R-:W-:Y:S05]  /*8fe0*/  @!P6 BRA `(.L_x_44) ;  /* 0x00000040001ce947 */ /* 0x010fea0003800000 */
.L_x_88:
[----:B------:R-:W-:Y:S05]  /*8ff0*/  BSYNC B0 ;  /* 0x0000000000007941 */ /* 0x000fea0003800000 */
.L_x_43:
[----:B------:R-:W-:Y:S01]  /*9000*/  FSETP.GEU.AND P6, PT, R138, -126, PT ;  /* 0xc2fc00008a00780b */ /* 0x000fe20003fce000 */
[----:B------:R-:W-:Y:S01]  /*9010*/  @!P3 FMUL R27, R27, 0.5 ;  /* 0x3f0000001b1bb820 */ /* 0x000fe20000400000 */
[----:B----4-:R-:W-:Y:S01]  /*9020*/  FFMA R139, R31, UR14, -R22 ;  /* 0x0000000e1f8b7c23 */ /* 0x010fe20008000816 */
[----:B------:R-:W4:Y:S01]  /*9030*/  MUFU.EX2 R30, R26 ;  /* 0x0000001a001e7308 */ /* 0x000f220000000800 */
[----:B------:R-:W-:Y:S01]  /*9040*/  FMUL R137, R140, UR14 ;  /* 0x0000000e8c897c20 */ /* 0x000fe20008400000 */
[----:B--2---:R-:W-:Y:S01]  /*9050*/  @!P4 FMUL R136, R136, R136 ;  /* 0x000000888888c220 */ /* 0x004fe20000400000 */
[----:B---3--:R-:W-:Y:S01]  /*9060*/  @!P5 FMUL R23, R23, R23 ;  /* 0x000000171717d220 */ /* 0x008fe20000400000 */
[----:B------:R-:W-:Y:S01]  /*9070*/  FSETP.GEU.AND P4, PT, R139, -126, PT ;  /* 0xc2fc00008b00780b */ /* 0x000fe20003f8e000 */
[--C-:B------:R-:W-:Y:S01]  /*9080*/  FFMA R140, R28, UR14, -R137.reuse ;  /* 0x0000000e1c8c7c23 */ /* 0x100fe20008000889 */
[--C-:B------:R-:W-:Y:S01]  /*9090*/  FFMA R29, R29, UR14, -R137.reuse ;  /* 0x0000000e1d1d7c23 */ /* 0x100fe20008000889 */
[--C-:B------:R-:W-:Y:S01]  /*90a0*/  FFMA R24, R24, UR14, -R137.reuse ;  /* 0x0000000e18187c23 */ /* 0x100fe20008000889 */
[----:B------:R-:W2:Y:S01]  /*90b0*/  MUFU.EX2 R31, R27 ;  /* 0x0000001b001f7308 */ /* 0x000ea20000000800 */
[--C-:B------:R-:W-:Y:S01]  /*90c0*/  FFMA R25, R25, UR14, -R137.reuse ;  /* 0x0000000e19197c23 */ /* 0x100fe20008000889 */
[----:B------:R-:W-:Y:S01]  /*90d0*/  @!P6 FMUL R138, R138, 0.5 ;  /* 0x3f0000008a8ae820 */ /* 0x000fe20000400000 */
[----:B-1----:R-:W-:Y:S01]  /*90e0*/  MOV R20, UR23 ;  /* 0x0000001700147c02 */ /* 0x002fe20008000f00 */
[----:B------:R-:W-:Y:S01]  /*90f0*/  IMAD.MOV.U32 R21, RZ, RZ, -0x7fffffe0 ;  /* 0x80000020ff157424 */ /* 0x000fe200078e00ff */
[----:B------:R-:W-:Y:S01]  /*9100*/  FSETP.GEU.AND P5, PT, R24, -126, PT ;  /* 0xc2fc00001800780b */ /* 0x000fe20003fae000 */
[----:B------:R-:W-:Y:S05]  /*9110*/  WARPSYNC.ALL ;  /* 0x0000000000007948 */ /* 0x000fea0003800000 */
[----:B------:R-:W1:Y:S01]  /*9120*/  MUFU.EX2 R138, R138 ;  /* 0x0000008a008a7308 */ /* 0x000e620000000800 */
[----:B----4-:R-:W-:Y:S01]  /*9130*/  @!P2 FMUL R30, R30, R30 ;  /* 0x0000001e1e1ea220 */ /* 0x010fe20000400000 */
[----:B------:R-:W-:Y:S01]  /*9140*/  FSETP.GEU.AND P2, PT, R25, -126, PT ;  /* 0xc2fc00001900780b */ /* 0x000fe20003f4e000 */
[----:B------:R-:W-:Y:S01]  /*9150*/  @!P4 FMUL R139, R139, 0.5 ;  /* 0x3f0000008b8bc820 */ /* 0x000fe20000400000 */
[----:B------:R-:W-:Y:S01]  /*9160*/  IMAD R20, R15, 0x600, R20 ;  /* 0x000006000f147824 */ /* 0x000fe200078e0214 */
[----:B------:R-:W-:Y:S01]  /*9170*/  R2UR UR7, R21 ;  /* 0x00000000150772ca */ /* 0x000fe200000e0000 */
[----:B--2---:R-:W-:Y:S01]  /*9180*/  @!P3 FMUL R31, R31, R31 ;  /* 0x0000001f1f1fb220 */ /* 0x004fe20000400000 */
[----:B------:R-:W-:Y:S01]  /*9190*/  FSETP.GEU.AND P3, PT, R140, -126, PT ;  /* 0xc2fc00008c00780b */ /* 0x000fe20003f6e000 */
[----:B------:R-:W-:Y:S01]  /*91a0*/  @!P5 FMUL R24, R24, 0.5 ;  /* 0x3f0000001818d820 */ /* 0x000fe20000400000 */
[----:B------:R-:W2:Y:S01]  /*91b0*/  MUFU.EX2 R139, R139 ;  /* 0x0000008b008b7308 */ /* 0x000ea20000000800 */
[----:B------:R-:W-:Y:S01]  /*91c0*/  R2UR UR6, R20 ;  /* 0x00000000140672ca */ /* 0x000fe200000e0000 */
[-C--:B------:R-:W-:Y:S01]  /*91d0*/  FMUL R88, R88, R136.reuse ;  /* 0x0000008858587220 */ /* 0x080fe20000400000 */
[-C--:B------:R-:W-:Y:S01]  /*91e0*/  FMUL R89, R89, R136.reuse ;  /* 0x0000008859597220 */ /* 0x080fe20000400000 */
[-C--:B------:R-:W-:Y:S01]  /*91f0*/  FMUL R92, R92, R136.reuse ;  /* 0x000000885c5c7220 */ /* 0x080fe20000400000 */
[-C--:B------:R-:W-:Y:S01]  /*9200*/  FMUL R93, R93, R136.reuse ;  /* 0x000000885d5d7220 */ /* 0x080fe20000400000 */
[----:B------:R-:W-:Y:S01]  /*9210*/  @!P2 FMUL R25, R25, 0.5 ;  /* 0x3f0000001919a820 */ /* 0x000fe20000400000 */
[----:B------:R-:W-:Y:S01]  /*9220*/  FMUL R96, R96, R136 ;  /* 0x0000008860607220 */ /* 0x000fe20000400000 */
[----:B-1----:R-:W-:Y:S01]  /*9230*/  @!P6 FMUL R138, R138, R138 ;  /* 0x0000008a8a8ae220 */ /* 0x002fe20000400000 */
[----:B------:R-:W-:Y:S01]  /*9240*/  FSETP.GEU.AND P6, PT, R29, -126, PT ;  /* 0xc2fc00001d00780b */ /* 0x000fe20003fce000 */
[----:B------:R-:W1:Y:S01]  /*9250*/  MUFU.EX2 R141, R24 ;  /* 0x00000018008d7308 */ /* 0x000e620000000800 */
[----:B------:R-:W-:Y:S01]  /*9260*/  @!P3 FMUL R140, R140, 0.5 ;  /* 0x3f0000008c8cb820 */ /* 0x000fe20000400000 */
[-C--:B------:R-:W-:Y:S01]  /*9270*/  FMUL R97, R97, R136.reuse ;  /* 0x0000008861617220 */ /* 0x080fe20000400000 */
[-C--:B------:R-:W-:Y:S01]  /*9280*/  FMUL R100, R100, R136.reuse ;  /* 0x0000008864647220 */ /* 0x080fe20000400000 */
[-C--:B------:R-:W-:Y:S01]  /*9290*/  FMUL R101, R101, R136.reuse ;  /* 0x0000008865657220 */ /* 0x080fe20000400000 */
[-C--:B------:R-:W-:Y:S01]  /*92a0*/  FMUL R104, R104, R136.reuse ;  /* 0x0000008868687220 */ /* 0x080fe20000400000 */
[-C--:B------:R-:W-:Y:S01]  /*92b0*/  FMUL R105, R105, R136.reuse ;  /* 0x0000008869697220 */ /* 0x080fe20000400000 */
[----:B--2---:R-:W-:Y:S01]  /*92c0*/  @!P4 FMUL R139, R139, R139 ;  /* 0x0000008b8b8bc220 */ /* 0x004fe20000400000 */
[----:B------:R-:W2:Y:S01]  /*92d0*/  MUFU.EX2 R28, R25 ;  /* 0x00000019001c7308 */ /* 0x000ea20000000800 */
[-C--:B------:R-:W-:Y:S01]  /*92e0*/  FMUL R108, R108, R136.reuse ;  /* 0x000000886c6c7220 */ /* 0x080fe20000400000 */
[-C--:B------:R-:W-:Y:S01]  /*92f0*/  FMUL R109, R109, R136.reuse ;  /* 0x000000886d6d7220 */ /* 0x080fe20000400000 */
[-C--:B------:R-:W-:Y:S01]  /*9300*/  FMUL R112, R112, R136.reuse ;  /* 0x0000008870707220 */ /* 0x080fe20000400000 */
[----:B------:R-:W-:Y:S01]  /*9310*/  @!P6 FMUL R29, R29, 0.5 ;  /* 0x3f0000001d1de820 */ /* 0x000fe20000400000 */
[-C--:B------:R-:W-:Y:S01]  /*9320*/  FMUL R113, R113, R136.reuse ;  /* 0x0000008871717220 */ /* 0x080fe20000400000 */
[-C--:B------:R-:W-:Y:S01]  /*9330*/  FMUL R116, R116, R136.reuse ;  /* 0x0000008874747220 */ /* 0x080fe20000400000 */
[-C--:B------:R-:W-:Y:S01]  /*9340*/  FMUL R117, R117, R136.reuse ;  /* 0x0000008875757220 */ /* 0x080fe20000400000 */
[----:B------:R-:W3:Y:S01]  /*9350*/  MUFU.EX2 R140, R140 ;  /* 0x0000008c008c7308 */ /* 0x000ee20000000800 */
[----:B-1----:R-:W-:Y:S01]  /*9360*/  @!P5 FMUL R141, R141, R141 ;  /* 0x0000008d8d8dd220 */ /* 0x002fe20000400000 */
[-C--:B------:R-:W-:Y:S01]  /*9370*/  FMUL R120, R120, R136.reuse ;  /* 0x0000008878787220 */ /* 0x080fe20000400000 */
[-C--:B------:R-:W-:Y:S01]  /*9380*/  FMUL R121, R121, R136.reuse ;  /* 0x0000008879797220 */ /* 0x080fe20000400000 */
[-C--:B------:R-:W-:Y:S01]  /*9390*/  FMUL R124, R124, R136.reuse ;  /* 0x000000887c7c7220 */ /* 0x080fe20000400000 */
[-C--:B------:R-:W-:Y:S01]  /*93a0*/  FMUL R125, R125, R136.reuse ;  /* 0x000000887d7d7220 */ /* 0x080fe20000400000 */
[-C--:B------:R-:W-:Y:S01]  /*93b0*/  FMUL R128, R128, R136.reuse ;  /* 0x0000008880807220 */ /* 0x080fe20000400000 */
[----:B------:R-:W-:Y:S01]  /*93c0*/  FMUL R129, R129, R136 ;  /* 0x0000008881817220 */ /* 0x000fe20000400000 */
[----:B------:R-:W1:Y:S01]  /*93d0*/  MUFU.EX2 R29, R29 ;  /* 0x0000001d001d7308 */ /* 0x000e620000000800 */
[----:B--2---:R-:W-:Y:S01]  /*93e0*/  @!P2 FMUL R28, R28, R28 ;  /* 0x0000001c1c1ca220 */ /* 0x004fe20000400000 */
[-C--:B------:R-:W-:Y:S01]  /*93f0*/  FMUL R132, R132, R136.reuse ;  /* 0x0000008884847220 */ /* 0x080fe20000400000 */
[----:B------:R-:W-:Y:S01]  /*9400*/  FMUL R133, R133, R136 ;  /* 0x0000008885857220 */ /* 0x000fe20000400000 */
[-C--:B------:R-:W-:Y:S01]  /*9410*/  FMUL R90, R90, R23.reuse ;  /* 0x000000175a5a7220 */ /* 0x080fe20000400000 */
[-C--:B------:R-:W-:Y:S01]  /*9420*/  FMUL R91, R91, R23.reuse ;  /* 0x000000175b5b7220 */ /* 0x080fe20000400000 */
[-C--:B------:R-:W-:Y:S01]  /*9430*/  FMUL R94, R94, R23.reuse ;  /* 0x000000175e5e7220 */ /* 0x080fe20000400000 */
[-C--:B------:R-:W-:Y:S01]  /*9440*/  FMUL R95, R95, R23.reuse ;  /* 0x000000175f5f7220 */ /* 0x080fe20000400000 */
[-C--:B------:R-:W-:Y:S01]  /*9450*/  FMUL R98, R98, R23.reuse ;  /* 0x0000001762627220 */ /* 0x080fe20000400000 */
[----:B---3--:R-:W-:Y:S01]  /*9460*/  @!P3 FMUL R140, R140, R140 ;  /* 0x0000008c8c8cb220 */ /* 0x008fe20000400000 */
[-C--:B------:R-:W-:Y:S01]  /*9470*/  FMUL R99, R99, R23.reuse ;  /* 0x0000001763637220 */ /* 0x080fe20000400000 */
[-C--:B------:R-:W-:Y:S01]  /*9480*/  FMUL R102, R102, R23.reuse ;  /* 0x0000001766667220 */ /* 0x080fe20000400000 */
[-C--:B------:R-:W-:Y:S01]  /*9490*/  FMUL R103, R103, R23.reuse ;  /* 0x0000001767677220 */ /* 0x080fe20000400000 */
[-C--:B------:R-:W-:Y:S01]  /*94a0*/  FMUL R106, R106, R23.reuse ;  /* 0x000000176a6a7220 */ /* 0x080fe20000400000 */
[-C--:B------:R-:W-:Y:S01]  /*94b0*/  FMUL R107, R107, R23.reuse ;  /* 0x000000176b6b7220 */ /* 0x080fe20000400000 */
[-C--:B------:R-:W-:Y:S01]  /*94c0*/  FMUL R110, R110, R23.reuse ;  /* 0x000000176e6e7220 */ /* 0x080fe20000400000 */
[----:B------:R-:W-:Y:S01]  /*94d0*/  FMUL R111, R111, R23 ;  /* 0x000000176f6f7220 */ /* 0x000fe20000400000 */
[----:B-1----:R-:W-:Y:S01]  /*94e0*/  @!P6 FMUL R29, R29, R29 ;  /* 0x0000001d1d1de220 */ /* 0x002fe20000400000 */
[-C--:B------:R-:W-:Y:S01]  /*94f0*/  FMUL R114, R114, R23.reuse ;  /* 0x0000001772727220 */ /* 0x080fe20000400000 */
        /* <DEDUP_REMOVED lines=10> */
[----:B------:R-:W-:Y:S01]  /*95a0*/  FMUL R135, R135, R23 ;  /* 0x0000001787877220 */ /* 0x000fe20000400000 */
[----:B------:R-:W-:Y:S01]  /*95b0*/  F2FP.BF16.F32.PACK_AB R25, R31, R30 ;  /* 0x0000001e1f19723e */ /* 0x000fe200000010ff */
[--C-:B------:R-:W-:Y:S01]  /*95c0*/  FFMA R142, R32, UR14, -R137.reuse ;  /* 0x0000000e208e7c23 */ /* 0x100fe20008000889 */
[----:B------:R-:W-:Y:S01]  /*95d0*/  F2FP.BF16.F32.PACK_AB R27, R139, R138 ;  /* 0x0000008a8b1b723e */ /* 0x000fe200000010ff */
[--C-:B------:R-:W-:Y:S01]  /*95e0*/  FFMA R32, R33, UR14, -R137.reuse ;  /* 0x0000000e21207c23 */ /* 0x100fe20008000889 */
[----:B------:R-:W-:Y:S01]  /*95f0*/  F2FP.BF16.F32.PACK_AB R24, R28, R141 ;  /* 0x0000008d1c18723e */ /* 0x000fe200000010ff */
[--C-:B------:R-:W-:Y:S01]  /*9600*/  FFMA R33, R34, UR14, -R22.reuse ;  /* 0x0000000e22217c23 */ /* 0x100fe20008000816 */
[----:B------:R-:W-:Y:S01]  /*9610*/  F2FP.BF16.F32.PACK_AB R26, R29, R140 ;  /* 0x0000008c1d1a723e */ /* 0x000fe200000010ff */
[--C-:B------:R-:W-:Y:S01]  /*9620*/  FFMA R34, R35, UR14, -R22.reuse ;  /* 0x0000000e23227c23 */ /* 0x100fe20008000816 */
[----:B------:R-:W-:Y:S01]  /*9630*/  FSETP.GEU.AND P5, PT, R32, -126, PT ;  /* 0xc2fc00002000780b */ /* 0x000fe20003fae000 */
[--C-:B------:R-:W-:Y:S01]  /*9640*/  FFMA R36, R36, UR14, -R137.reuse ;  /* 0x0000000e24247c23 */ /* 0x100fe20008000889 */
[----:B------:R-:W-:Y:S01]  /*9650*/  WARPGROUP.ARRIVE ;  /* 0x00000000000079c5 */ /* 0x000fe20000000000 */
[----:B------:R-:W-:Y:S01]  /*9660*/  FSETP.GEU.AND P6, PT, R33, -126, PT ;  /* 0xc2fc00002100780b */ /* 0x000fe20003fce000 */
[--C-:B------:R-:W-:Y:S01]  /*9670*/  FFMA R37, R37, UR14, -R137.reuse ;  /* 0x0000000e25257c23 */ /* 0x100fe20008000889 */
[----:B------:R-:W-:Y:S01]  /*9680*/  FSETP.GEU.AND P4, PT, R142, -126, PT ;  /* 0xc2fc00008e00780b */ /* 0x000fe20003f8e000 */
[--C-:B------:R-:W-:Y:S01]  /*9690*/  FFMA R38, R38, UR14, -R22.reuse ;  /* 0x0000000e26267c23 */ /* 0x100fe20008000816 */
[--C-:B------:R-:W-:Y:S01]  /*96a0*/  FFMA R35, R39, UR14, -R22.reuse ;  /* 0x0000000e27237c23 */ /* 0x100fe20008000816 */
[----:B------:R-:W-:Y:S01]  /*96b0*/  HGMMA.64x96x16.F32.BF16 R88, R24, gdesc[UR4].tnspB, R88, gsb0 ;  /* 0x4160000418587df0 */ /* 0x000fe20008001858 */
[----:B------:R-:W-:Y:S01]  /*96c0*/  FSETP.GEU.AND P3, PT, R34, -126, PT ;  /* 0xc2fc00002200780b */ /* 0x000fe20003f6e000 */
[--C-:B------:R-:W-:Y:S01]  /*96d0*/  FFMA R39, R40, UR14, -R137.reuse ;  /* 0x0000000e28277c23 */ /* 0x100fe20008000889 */
[----:B------:R-:W-:Y:S01]  /*96e0*/  FSETP.GEU.AND P2, PT, R36, -126, PT ;  /* 0xc2fc00002400780b */ /* 0x000fe20003f4e000 */
[--C-:B------:R-:W-:Y:S01]  /*96f0*/  FFMA R40, R41, UR14, -R137.reuse ;  /* 0x0000000e29287c23 */ /* 0x100fe20008000889 */
[----:B------:R-:W-:Y:S01]  /*9700*/  @!P5 FMUL R32, R32, 0.5 ;  /* 0x3f0000002020d820 */ /* 0x000fe20000400000 */
[--C-:B------:R-:W-:Y:S01]  /*9710*/  FFMA R41, R42, UR14, -R22.reuse ;  /* 0x0000000e2a297c23 */ /* 0x100fe20008000816 */
[--C-:B------:R-:W-:Y:S01]  /*9720*/  FFMA R42, R43, UR14, -R22.reuse ;  /* 0x0000000e2b2a7c23 */ /* 0x100fe20008000816 */
[----:B------:R-:W-:Y:S01]  /*9730*/  @!P6 FMUL R33, R33, 0.5 ;  /* 0x3f0000002121e820 */ /* 0x000fe20000400000 */
[--C-:B------:R-:W-:Y:S01]  /*9740*/  FFMA R43, R46, UR14, -R22.reuse ;  /* 0x0000000e2e2b7c23 */ /* 0x100fe20008000816 */
[----:B------:R-:W-:Y:S01]  /*9750*/  @!P4 FMUL R142, R142, 0.5 ;  /* 0x3f0000008e8ec820 */ /* 0x000fe20000400000 */
[----:B------:R-:W1:Y:S01]  /*9760*/  MUFU.EX2 R32, R32 ;  /* 0x0000002000207308 */ /* 0x000e620000000800 */
[--C-:B------:R-:W-:Y:S01]  /*9770*/  FFMA R46, R47, UR14, -R22.reuse ;  /* 0x0000000e2f2e7c23 */ /* 0x100fe20008000816 */
[--C-:B------:R-:W-:Y:S01]  /*9780*/  FFMA R48, R48, UR14, -R137.reuse ;  /* 0x0000000e30307c23 */ /* 0x100fe20008000889 */
[----:B------:R-:W-:Y:S01]  /*9790*/  @!P3 FMUL R34, R34, 0.5 ;  /* 0x3f0000002222b820 */ /* 0x000fe20000400000 */
[--C-:B------:R-:W-:Y:S01]  /*97a0*/  FFMA R47, R49, UR14, -R137.reuse ;  /* 0x0000000e312f7c23 */ /* 0x100fe20008000889 */
[----:B------:R-:W-:Y:S01]  /*97b0*/  @!P2 FMUL R36, R36, 0.5 ;  /* 0x3f0000002424a820 */ /* 0x000fe20000400000 */
[--C-:B------:R-:W-:Y:S01]  /*97c0*/  FFMA R49, R51, UR14, -R22.reuse ;  /* 0x0000000e33317c23 */ /* 0x100fe20008000816 */
[--C-:B------:R-:W-:Y:S01]  /*97d0*/  FFMA R53, R53, UR14, -R137.reuse ;  /* 0x0000000e35357c23 */ /* 0x100fe20008000889 */
[----:B------:R2:W3:Y:S01]  /*97e0*/  MUFU.EX2 R21, R142 ;  /* 0x0000008e00157308 */ /* 0x0004e20000000800 */
[--C-:B------:R-:W-:Y:S01]  /*97f0*/  FFMA R51, R54, UR14, -R22.reuse ;  /* 0x0000000e36337c23 */ /* 0x100fe20008000816 */
[--C-:B------:R-:W-:Y:S01]  /*9800*/  FFMA R54, R56, UR14, -R137.reuse ;  /* 0x0000000e38367c23 */ /* 0x100fe20008000889 */
[--C-:B------:R-:W-:Y:S01]  /*9810*/  FFMA R56, R58, UR14, -R22.reuse ;  /* 0x0000000e3a387c23 */ /* 0x100fe20008000816 */
[--C-:B------:R-:W-:Y:S01]  /*9820*/  FFMA R58, R60, UR14, -R137.reuse ;  /* 0x0000000e3c3a7c23 */ /* 0x100fe20008000889 */
[--C-:B------:R-:W-:Y:S01]  /*9830*/  FFMA R61, R61, UR14, -R137.reuse ;  /* 0x0000000e3d3d7c23 */ /* 0x100fe20008000889 */
[--C-:B------:R-:W-:Y:S01]  /*9840*/  FFMA R60, R63, UR14, -R22.reuse ;  /* 0x0000000e3f3c7c23 */ /* 0x100fe20008000816 */
[--C-:B------:R-:W-:Y:S01]  /*9850*/  FFMA R63, R65, UR14, -R137.reuse ;  /* 0x0000000e413f7c23 */ /* 0x100fe20008000889 */
[----:B------:R-:W4:Y:S01]  /*9860*/  MUFU.EX2 R33, R33 ;  /* 0x0000002100217308 */ /* 0x000f220000000800 */
[----:B-1----:R-:W-:Y:S01]  /*9870*/  @!P5 FMUL R32, R32, R32 ;  /* 0x000000202020d220 */ /* 0x002fe20000400000 */
[----:B------:R-:W-:Y:S01]  /*9880*/  FSETP.GEU.AND P5, PT, R38, -126, PT ;  /* 0xc2fc00002600780b */ /* 0x000fe20003fae000 */
[--C-:B--2---:R-:W-:Y:S01]  /*9890*/  FFMA R142, R50, UR14, -R22.reuse ;  /* 0x0000000e328e7c23 */ /* 0x104fe20008000816 */
[--C-:B------:R-:W-:Y:S01]  /*98a0*/  FFMA R50, R52, UR14, -R137.reuse ;  /* 0x0000000e34327c23 */ /* 0x100fe20008000889 */
[--C-:B------:R-:W-:Y:S01]  /*98b0*/  FFMA R52, R55, UR14, -R22.reuse ;  /* 0x0000000e37347c23 */ /* 0x100fe20008000816 */
[--C-:B------:R-:W-:Y:S01]  /*98c0*/  FFMA R55, R57, UR14, -R137.reuse ;  /* 0x0000000e39377c23 */ /* 0x100fe20008000889 */
[--C-:B------:R-:W-:Y:S01]  /*98d0*/  FFMA R57, R59, UR14, -R22.reuse ;  /* 0x0000000e3b397c23 */ /* 0x100fe20008000816 */
[----:B------:R-:W1:Y:S01]  /*98e0*/  MUFU.EX2 R34, R34 ;  /* 0x0000002200227308 */ /* 0x000e620000000800 */
[----:B---3--:R-:W-:Y:S01]  /*98f0*/  @!P4 FMUL R21, R21, R21 ;  /* 0x000000151515c220 */ /* 0x008fe20000400000 */
[----:B------:R-:W-:Y:S01]  /*9900*/  FSETP.GEU.AND P4, PT, R37, -126, PT ;  /* 0xc2fc00002500780b */ /* 0x000fe20003f8e000 */
[--C-:B------:R-:W-:Y:S01]  /*9910*/  FFMA R59, R62, UR14, -R22.reuse ;  /* 0x0000000e3e3b7c23 */ /* 0x100fe20008000816 */
[--C-:B------:R-:W-:Y:S01]  /*9920*/  FFMA R62, R64, UR14, -R137.reuse ;  /* 0x0000000e403e7c23 */ /* 0x100fe20008000889 */
[--C-:B------:R-:W-:Y:S01]  /*9930*/  FFMA R64, R66, UR14, -R22.reuse ;  /* 0x0000000e42407c23 */ /* 0x100fe20008000816 */
[--C-:B------:R-:W-:Y:S01]  /*9940*/  FFMA R65, R67, UR14, -R22.reuse ;  /* 0x0000000e43417c23 */ /* 0x100fe20008000816 */
[----:B------:R-:W-:Y:S01]  /*9950*/  @!P5 FMUL R38, R38, 0.5 ;  /* 0x3f0000002626d820 */ /* 0x000fe20000400000 */
[----:B------:R-:W2:Y:S01]  /*9960*/  MUFU.EX2 R36, R36 ;  /* 0x0000002400247308 */ /* 0x000ea20000000800 */
[----:B----4-:R-:W-:Y:S01]  /*9970*/  @!P6 FMUL R33, R33, R33 ;  /* 0x000000212121e220 */ /* 0x010fe20000400000 */
[----:B------:R-:W-:Y:S01]  /*9980*/  FSETP.GEU.AND P6, PT, R35, -126, PT ;  /* 0xc2fc00002300780b */ /* 0x000fe20003fce000 */
[--C-:B------:R-:W-:Y:S01]  /*9990*/  FFMA R67, R69, UR14, -R137.reuse ;  /* 0x0000000e45437c23 */ /* 0x100fe20008000889 */
[--C-:B------:R-:W-:Y:S01]  /*99a0*/  FFMA R68, R68, UR14, -R137.reuse ;  /* 0x0000000e44447c23 */ /* 0x100fe20008000889 */
[--C-:B------:R-:W-:Y:S01]  /*99b0*/  FFMA R66, R70, UR14, -R22.reuse ;  /* 0x0000000e46427c23 */ /* 0x100fe20008000816 */
[--C-:B------:R-:W-:Y:S01]  /*99c0*/  FFMA R69, R71, UR14, -R22.reuse ;  /* 0x0000000e47457c23 */ /* 0x100fe20008000816 */
[----:B------:R-:W-:Y:S01]  /*99d0*/  @!P4 FMUL R37, R37, 0.5 ;  /* 0x3f0000002525c820 */ /* 0x000fe20000400000 */
[----:B------:R-:W3:Y:S01]  /*99e0*/  MUFU.EX2 R38, R38 ;  /* 0x0000002600267308 */ /* 0x000ee20000000800 */
[----:B-1----:R-:W-:Y:S01]  /*99f0*/  @!P3 FMUL R34, R34, R34 ;  /* 0x000000222222b220 */ /* 0x002fe20000400000 */
[----:B------:R-:W-:Y:S01]  /*9a00*/  FSETP.GEU.AND P3, PT, R39, -126, PT ;  /* 0xc2fc00002700780b */ /* 0x000fe20003f6e000 */
[--C-:B------:R-:W-:Y:S01]  /*9a10*/  FFMA R70, R72, UR14, -R137.reuse ;  /* 0x0000000e48467c23 */ /* 0x100fe20008000889 */
[--C-:B------:R-:W-:Y:S01]  /*9a20*/  FFMA R71, R73, UR14, -R137.reuse ;  /* 0x0000000e49477c23 */ /* 0x100fe20008000889 */
[--C-:B------:R-:W-:Y:S01]  /*9a30*/  FFMA R72, R74, UR14, -R22.reuse ;  /* 0x0000000e4a487c23 */ /* 0x100fe20008000816 */
[--C-:B------:R-:W-:Y:S01]  /*9a40*/  FFMA R73, R75, UR14, -R22.reuse ;  /* 0x0000000e4b497c23 */ /* 0x100fe20008000816 */
[----:B------:R-:W-:Y:S01]  /*9a50*/  @!P6 FMUL R35, R35, 0.5 ;  /* 0x3f0000002323e820 */ /* 0x000fe20000400000 */
[----:B------:R-:W1:Y:S01]  /*9a60*/  MUFU.EX2 R37, R37 ;  /* 0x0000002500257308 */ /* 0x000e620000000800 */
[----:B--2---:R-:W-:Y:S01]  /*9a70*/  @!P2 FMUL R36, R36, R36 ;  /* 0x000000242424a220 */ /* 0x004fe20000400000 */
[--C-:B------:R-:W-:Y:S01]  /*9a80*/  FFMA R74, R77, UR14, -R137.reuse ;  /* 0x0000000e4d4a7c23 */ /* 0x100fe20008000889 */
[--C-:B------:R-:W-:Y:S01]  /*9a90*/  FFMA R75, R78, UR14, -R22.reuse ;  /* 0x0000000e4e4b7c23 */ /* 0x100fe20008000816 */
[----:B------:R-:W-:Y:S01]  /*9aa0*/  FFMA R78, R80, UR14, -R137 ;  /* 0x0000000e504e7c23 */ /* 0x000fe20008000889 */
[----:B------:R-:W-:Y:S01]  /*9ab0*/  FFMA R82, R82, UR14, -R22 ;  /* 0x0000000e52527c23 */ /* 0x000fe20008000816 */
[----:B------:R-:W-:Y:S01]  /*9ac0*/  FFMA R12, R23, R12, R30 ;  /* 0x0000000c170c7223 */ /* 0x000fe2000000001e */
[----:B------:R-:W-:Y:S01]  /*9ad0*/  @!P3 FMUL R39, R39, 0.5 ;  /* 0x3f0000002727b820 */ /* 0x000fe20000400000 */
[----:B------:R-:W2:Y:S01]  /*9ae0*/  MUFU.EX2 R35, R35 ;  /* 0x0000002300237308 */ /* 0x000ea20000000800 */
[----:B---3--:R-:W-:Y:S01]  /*9af0*/  @!P5 FMUL R38, R38, R38 ;  /* 0x000000262626d220 */ /* 0x008fe20000400000 */
[----:B------:R-:W-:Y:S01]  /*9b00*/  FSETP.GEU.AND P5, PT, R42, -126, PT ;  /* 0xc2fc00002a00780b */ /* 0x000fe20003fae000 */
[----:B------:R-:W-:Y:S01]  /*9b10*/  FADD R31, R12, R31 ;  /* 0x0000001f0c1f7221 */ /* 0x000fe20000000000 */
[----:B------:R-:W-:Y:S01]  /*9b20*/  FFMA R13, R136, R13, R141 ;  /* 0x0000000d880d7223 */ /* 0x000fe2000000008d */
[--C-:B------:R-:W-:Y:S01]  /*9b30*/  FFMA R23, R84, UR14, -R137.reuse ;  /* 0x0000000e54177c23 */ /* 0x100fe20008000889 */
[----:B------:R-:W-:Y:S01]  /*9b40*/  FFMA R83, R83, UR14, -R22 ;  /* 0x0000000e53537c23 */ /* 0x000fe20008000816 */
[----:B------:R-:W-:Y:S01]  /*9b50*/  FFMA R85, R85, UR14, -R137 ;  /* 0x0000000e55557c23 */ /* 0x000fe20008000889 */
[----:B------:R-:W3:Y:S01]  /*9b60*/  MUFU.EX2 R39, R39 ;  /* 0x0000002700277308 */ /* 0x000ee20000000800 */
[----:B-1----:R-:W-:Y:S01]  /*9b70*/  @!P4 FMUL R37, R37, R37 ;  /* 0x000000252525c220 */ /* 0x002fe20000400000 */
[----:B------:R-:W-:Y:S01]  /*9b80*/  FSETP.GEU.AND P4, PT, R40, -126, PT ;  /* 0xc2fc00002800780b */ /* 0x000fe20003f8e000 */
[----:B------:R-:W-:Y:S01]  /*9b90*/  FADD R13, R13, R28 ;  /* 0x0000001c0d0d7221 */ /* 0x000fe20000000000 */
[----:B------:R-:W-:Y:S01]  /*9ba0*/  FFMA R28, R86, UR14, -R22 ;  /* 0x0000000e561c7c23 */ /* 0x000fe20008000816 */
[----:B------:R-:W-:Y:S01]  /*9bb0*/  FADD R138, R31, R138 ;  /* 0x0000008a1f8a7221 */ /* 0x000fe20000000000 */
[----:B------:R-:W-:-:S02]  /*9bc0*/  VIADD R6, R6, 0x1 ;  /* 0x0000000106067836 */ /* 0x000fc40000000000 */
[----:B------:R-:W-:Y:S01]  /*9bd0*/  @!P5 FMUL R42, R42, 0.5 ;  /* 0x3f0000002a2ad820 */ /* 0x000fe20000400000 */
[----:B------:R-:W-:Y:S01]  /*9be0*/  FADD R140, R13, R140 ;  /* 0x0000008c0d8c7221 */ /* 0x000fe20000000000 */
[----:B--2---:R-:W-:Y:S01]  /*9bf0*/  @!P6 FMUL R35, R35, R35 ;  /* 0x000000232323e220 */ /* 0x004fe20000400000 */
[----:B------:R-:W-:Y:S01]  /*9c00*/  FSETP.GEU.AND P6, PT, R41, -126, PT ;  /* 0xc2fc00002900780b */ /* 0x000fe20003fce000 */
[----:B------:R-:W-:Y:S01]  /*9c10*/  FADD R138, R138, R139 ;  /* 0x0000008b8a8a7221 */ /* 0x000fe20000000000 */
[----:B------:R-:W-:Y:S01]  /*9c20*/  FADD R140, R140, R29 ;  /* 0x0000001d8c8c7221 */ /* 0x000fe20000000000 */
[----:B------:R-:W1:Y:S01]  /*9c30*/  MUFU.EX2 R42, R42 ;  /* 0x0000002a002a7308 */ /* 0x000e620000000800 */
[----:B------:R-:W-:Y:S01]  /*9c40*/  FFMA R29, R87, UR14, -R22 ;  /* 0x0000000e571d7c23 */ /* 0x000fe20008000816 */
[----:B------:R-:W-:Y:S01]  /*9c50*/  @!P4 FMUL R40, R40, 0.5 ;  /* 0x3f0000002828c820 */ /* 0x000fe20000400000 */
[----:B---3--:R-:W-:-:S05]  /*9c60*/  @!P3 FMUL R39, R39, R39 ;  /* 0x000000272727b220 */ /* 0x008fca0000400000 */
[----:B------:R-:W2:Y:S02]  /*9c70*/  MUFU.EX2 R40, R40 ;  /* 0x0000002800287308 */ /* 0x000ea40000000800 */
[----:B------:R-:W-:-:S06]  /*9c80*/  @!P6 FMUL R41, R41, 0.5 ;  /* 0x3f0000002929e820 */ /* 0x000fcc0000400000 */
[----:B------:R-:W3:Y:S01]  /*9c90*/  MUFU.EX2 R41, R41 ;  /* 0x0000002900297308 */ /* 0x000ee20000000800 */
[----:B-1----:R-:W-:Y:S01]  /*9ca0*/  @!P5 FMUL R42, R42, R42 ;  /* 0x0000002a2a2ad220 */ /* 0x002fe20000400000 */
[----:B------:R-:W-:Y:S01]  /*9cb0*/  FSETP.GEU.AND P5, PT, R48, -126, PT ;  /* 0xc2fc00003000780b */ /* 0x000fe20003fae000 */
[----:B------:R-:W-:Y:S02]  /*9cc0*/  WARPGROUP.DEPBAR.LE gsb0, 0x0 ;  /* 0x00008000000079c5 */ /* 0x000fe40000010000 */
[----:B------:R-:W-:Y:S01]  /*9cd0*/  IADD3 R24, R20, 0x40, RZ ;  /* 0x0000004014187810 */ /* 0x000fe20007ffe0ff */
[----:B--2---:R-:W-:Y:S01]  /*9ce0*/  @!P4 FMUL R40, R40, R40 ;  /* 0x000000282828c220 */ /* 0x004fe20000400000 */
[----:B------:R-:W-:Y:S02]  /*9cf0*/  MOV R25, 0x80000020 ;  /* 0x8000002000197802 */ /* 0x000fe40000000f00 */
[----:B------:R-:W-:Y:S02]  /*9d00*/  R2UR UR6, R24 ;  /* 0x00000000180672ca */ /* 0x000fe400000e0000 */
[----:B------:R-:W-:-:S04]  /*9d10*/  R2UR UR7, R25 ;  /* 0x00000000190772ca */ /* 0x000fc800000e0000 */
[----:B------:R-:W-:Y:S01]  /*9d20*/  @!P5 FMUL R48, R48, 0.5 ;  /* 0x3f0000003030d820 */ /* 0x000fe20000400000 */
[----:B------:R-:W-:Y:S01]  /*9d30*/  F2FP.BF16.F32.PACK_AB R24, R32, R21 ;  /* 0x000000152018723e */ /* 0x000fe200000010ff */
[----:B---3--:R-:W-:Y:S01]  /*9d40*/  @!P6 FMUL R41, R41, R41 ;  /* 0x000000292929e220 */ /* 0x008fe20000400000 */
[----:B------:R-:W-:Y:S01]  /*9d50*/  F2FP.BF16.F32.PACK_AB R25, R34, R33 ;  /* 0x000000212219723e */ /* 0x000fe200000010ff */
[----:B------:R-:W-:Y:S01]  /*9d60*/  FADD R21, R140, R21 ;  /* 0x000000158c157221 */ /* 0x000fe20000000000 */
[----:B------:R-:W-:Y:S01]  /*9d70*/  F2FP.BF16.F32.PACK_AB R26, R37, R36 ;  /* 0x00000024251a723e */ /* 0x000fe200000010ff */
[----:B------:R-:W1:Y:S01]  /*9d80*/  MUFU.EX2 R48, R48 ;  /* 0x0000003000307308 */ /* 0x000e620000000800 */
[----:B------:R-:W-:Y:S01]  /*9d90*/  F2FP.BF16.F32.PACK_AB R27, R35, R38 ;  /* 0x00000026231b723e */ /* 0x000fe200000010ff */
[----:B------:R-:W-:Y:S01]  /*9da0*/  FADD R21, R21, R32 ;  /* 0x0000002015157221 */ /* 0x000fe20000000000 */
[----:B------:R-:W-:Y:S01]  /*9db0*/  FSETP.GEU.AND P4, PT, R43, -126, PT ;  /* 0xc2fc00002b00780b */ /* 0x000fe20003f8e000 */
[----:B------:R-:W-:Y:S01]  /*9dc0*/  FADD R33, R138, R33 ;  /* 0x000000218a217221 */ /* 0x000fe20000000000 */
[----:B------:R-:W-:Y:S01]  /*9dd0*/  WARPGROUP.ARRIVE ;  /* 0x00000000000079c5 */ /* 0x000fe20000000000 */
[----:B------:R-:W-:Y:S01]  /*9de0*/  FSETP.GEU.AND P6, PT, R46, -126, PT ;  /* 0xc2fc00002e00780b */ /* 0x000fe20003fce000 */
[----:B------:R-:W-:Y:S01]  /*9df0*/  FADD R36, R21, R36 ;  /* 0x0000002415247221 */ /* 0x000fe20000000000 */
[----:B------:R-:W-:Y:S01]  /*9e00*/  MOV R21, 0x80000020 ;  /* 0x8000002000157802 */ /* 0x000fe20000000f00 */
[----:B------:R-:W-:-:S02]  /*9e10*/  FADD R33, R33, R34 ;  /* 0x0000002221217221 */ /* 0x000fc40000000000 */
[----:B------:R-:W-:Y:S01]  /*9e20*/  HGMMA.64x96x16.F32.BF16 R88, R24, gdesc[UR4].tnspB, R88, gsb0 ;  /* 0x4160000418587df0 */ /* 0x000fe20008001858 */
[----:B------:R-:W-:Y:S01]  /*9e30*/  FADD R36, R36, R37 ;  /* 0x0000002524247221 */ /* 0x000fe20000000000 */
[----:B------:R-:W-:-:S03]  /*9e40*/  FADD R38, R33, R38 ;  /* 0x0000002621267221 */ /* 0x000fc60000000000 */
[----:B------:R-:W-:Y:S01]  /*9e50*/  @!P4 FMUL R43, R43, 0.5 ;  /* 0x3f0000002b2bc820 */ /* 0x000fe20000400000 */
[----:B-1----:R-:W-:Y:S01]  /*9e60*/  @!P5 FMUL R48, R48, R48 ;  /* 0x000000303030d220 */ /* 0x002fe20000400000 */
[C---:B------:R-:W-:Y:S01]  /*9e70*/  FSETP.GEU.AND P5, PT, R53.reuse, -126, PT ;  /* 0xc2fc00003500780b */ /* 0x040fe20003fae000 */
[----:B------:R-:W-:Y:S01]  /*9e80*/  @!P6 FMUL R46, R46, 0.5 ;  /* 0x3f0000002e2ee820 */ /* 0x000fe20000400000 */
[----:B------:R-:W-:Y:S02]  /*9e90*/  FADD R38, R38, R35 ;  /* 0x0000002326267221 */ /* 0x000fe40000000000 */
[----:B------:R-:W1:Y:S08]  /*9ea0*/  MUFU.EX2 R43, R43 ;  /* 0x0000002b002b7308 */ /* 0x000e700000000800 */
[----:B------:R-:W2:Y:S01]  /*9eb0*/  MUFU.EX2 R46, R46 ;  /* 0x0000002e002e7308 */ /* 0x000ea20000000800 */
[----:B------:R-:W-:-:S07]  /*9ec0*/  @!P5 FMUL R53, R53, 0.5 ;  /* 0x3f0000003535d820 */ /* 0x000fce0000400000 */
[----:B------:R-:W3:Y:S01]  /*9ed0*/  MUFU.EX2 R53, R53 ;  /* 0x0000003500357308 */ /* 0x000ee20000000800 */
[----:B-1----:R-:W-:Y:S01]  /*9ee0*/  @!P4 FMUL R43, R43, R43 ;  /* 0x0000002b2b2bc220 */ /* 0x002fe20000400000 */
[----:B------:R-:W-:Y:S01]  /*9ef0*/  FSETP.GEU.AND P4, PT, R50, -126, PT ;  /* 0xc2fc00003200780b */ /* 0x000fe20003f8e000 */
[----:B--2---:R-:W-:Y:S01]  /*9f00*/  @!P6 FMUL R46, R46, R46 ;  /* 0x0000002e2e2ee220 */ /* 0x004fe20000400000 */
[----:B------:R-:W-:-:S11]  /*9f10*/  FSETP.GEU.AND P6, PT, R47, -126, PT ;  /* 0xc2fc00002f00780b */ /* 0x000fd60003fce000 */
[----:B------:R-:W-:Y:S01]  /*9f20*/  @!P4 FMUL R50, R50, 0.5 ;  /* 0x3f0000003232c820 */ /* 0x000fe20000400000 */
[----:B---3--:R-:W-:Y:S01]  /*9f30*/  @!P5 FMUL R53, R53, R53 ;  /* 0x000000353535d220 */ /* 0x008fe20000400000 */
[----:B------:R-:W-:-:S04]  /*9f40*/  FSETP.GEU.AND P5, PT, R56, -126, PT ;  /* 0xc2fc00003800780b */ /* 0x000fc80003fae000 */
[----:B------:R-:W1:Y:S01]  /*9f50*/  MUFU.EX2 R50, R50 ;  /* 0x0000003200327308 */ /* 0x000e620000000800 */
[----:B------:R-:W-:-:S07]  /*9f60*/  @!P6 FMUL R47, R47, 0.5 ;  /* 0x3f0000002f2fe820 */ /* 0x000fce0000400000 */
        /* <DEDUP_REMOVED lines=17> */
[----:B------:R-:W-:Y:S02]  /*a080*/  WARPGROUP.DEPBAR.LE gsb0, 0x0 ;  /* 0x00008000000079c5 */ /* 0x000fe40000010000 */
[--C-:B------:R-:W-:Y:S01]  /*a090*/  FFMA R26, R44, UR14, -R137.reuse ;  /* 0x0000000e2c1a7c23 */ /* 0x100fe20008000889 */
[----:B------:R-:W-:Y:S01]  /*a0a0*/  FFMA R44, R45, UR14, -R137 ;  /* 0x0000000e2d2c7c23 */ /* 0x000fe20008000889 */
[----:B------:R-:W-:Y:S01]  /*a0b0*/  VIADD R24, R20, 0x80 ;  /* 0x0000008014187836 */ /* 0x000fe20000000000 */
[----:B------:R-:W-:Y:S01]  /*a0c0*/  MOV R25, 0x80000020 ;  /* 0x8000002000197802 */ /* 0x000fe20000000f00 */
[----:B--2---:R-:W-:Y:S01]  /*a0d0*/  @!P6 FMUL R51, R51, R51 ;  /* 0x000000333333e220 */ /* 0x004fe20000400000 */
[----:B------:R-:W-:Y:S01]  /*a0e0*/  FSETP.GEU.AND P2, PT, R26, -126, PT ;  /* 0xc2fc00001a00780b */ /* 0x000fe20003f4e000 */
[----:B---3--:R-:W-:Y:S01]  /*a0f0*/  @!P5 FMUL R60, R60, R60 ;  /* 0x0000003c3c3cd220 */ /* 0x008fe20000400000 */
[----:B------:R-:W-:-:S03]  /*a100*/  FSETP.GEU.AND P3, PT, R44, -126, PT ;  /* 0xc2fc00002c00780b */ /* 0x000fc60003f6e000 */
[----:B------:R-:W-:Y:S01]  /*a110*/  @!P4 FMUL R62, R62, 0.5 ;  /* 0x3f0000003e3ec820 */ /* 0x000fe20000400000 */
[----:B------:R-:W-:Y:S02]  /*a120*/  R2UR UR6, R24 ;  /* 0x00000000180672ca */ /* 0x000fe400000e0000 */
[----:B------:R-:W-:Y:S02]  /*a130*/  R2UR UR7, R25 ;  /* 0x00000000190772ca */ /* 0x000fe400000e0000 */
[----:B------:R-:W-:Y:S01]  /*a140*/  F2FP.BF16.F32.PACK_AB R24, R40, R39 ;  /* 0x000000272818723e */ /* 0x000fe200000010ff */
[----:B------:R-:W1:Y:S01]  /*a150*/  MUFU.EX2 R62, R62 ;  /* 0x0000003e003e7308 */ /* 0x000e620000000800 */
[----:B------:R-:W-:Y:S01]  /*a160*/  F2FP.BF16.F32.PACK_AB R25, R42, R41 ;  /* 0x000000292a19723e */ /* 0x000fe200000010ff */
[----:B------:R-:W-:Y:S01]  /*a170*/  FADD R39, R36, R39 ;  /* 0x0000002724277221 */ /* 0x000fe20000000000 */
[----:B------:R-:W-:Y:S01]  /*a180*/  F2FP.BF16.F32.PACK_AB R27, R46, R43 ;  /* 0x0000002b2e1b723e */ /* 0x000fe200000010ff */
[----:B------:R-:W-:Y:S01]  /*a190*/  @!P2 FMUL R26, R26, 0.5 ;  /* 0x3f0000001a1aa820 */ /* 0x000fe20000400000 */
[----:B------:R-:W-:Y:S01]  /*a1a0*/  FSETP.GEU.AND P6, PT, R55, -126, PT ;  /* 0xc2fc00003700780b */ /* 0x000fe20003fce000 */
[----:B------:R-:W-:Y:S01]  /*a1b0*/  @!P3 FMUL R44, R44, 0.5 ;  /* 0x3f0000002c2cb820 */ /* 0x000fe20000400000 */
[----:B------:R-:W-:Y:S01]  /*a1c0*/  FSETP.GEU.AND P5, PT, R64, -126, PT ;  /* 0xc2fc00004000780b */ /* 0x000fe20003fae000 */
[----:B------:R-:W2:Y:S01]  /*a1d0*/  MUFU.EX2 R45, R26 ;  /* 0x0000001a002d7308 */ /* 0x000ea20000000800 */
[----:B------:R-:W-:Y:S01]  /*a1e0*/  FADD R41, R38, R41 ;  /* 0x0000002926297221 */ /* 0x000fe20000000000 */
[----:B------:R-:W-:-:S03]  /*a1f0*/  FADD R40, R39, R40 ;  /* 0x0000002827287221 */ /* 0x000fc60000000000 */
[----:B------:R-:W-:-:S03]  /*a200*/  FADD R42, R41, R42 ;  /* 0x0000002a292a7221 */ /* 0x000fc60000000000 */
[----:B------:R-:W3:Y:S01]  /*a210*/  MUFU.EX2 R44, R44 ;  /* 0x0000002c002c7308 */ /* 0x000ee20000000800 */
[----:B-1----:R-:W-:Y:S01]  /*a220*/  @!P4 FMUL R62, R62, R62 ;  /* 0x0000003e3e3ec220 */ /* 0x002fe20000400000 */
[----:B------:R-:W-:Y:S01]  /*a230*/  @!P6 FMUL R55, R55, 0.5 ;  /* 0x3f0000003737e820 */ /* 0x000fe20000400000 */
[----:B------:R-:W-:Y:S01]  /*a240*/  FSETP.GEU.AND P4, PT, R67, -126, PT ;  /* 0xc2fc00004300780b */ /* 0x000fe20003f8e000 */
[----:B------:R-:W-:Y:S01]  /*a250*/  @!P5 FMUL R64, R64, 0.5 ;  /* 0x3f0000004040d820 */ /* 0x000fe20000400000 */
[----:B------:R-:W-:-:S03]  /*a260*/  FADD R43, R42, R43 ;  /* 0x0000002b2a2b7221 */ /* 0x000fc60000000000 */
[----:B------:R-:W1:Y:S01]  /*a270*/  MUFU.EX2 R55, R55 ;  /* 0x0000003700377308 */ /* 0x000e620000000800 */
[----:B--2---:R-:W-:Y:S01]  /*a280*/  @!P2 FMUL R45, R45, R45 ;  /* 0x0000002d2d2da220 */ /* 0x004fe20000400000 */
[----:B------:R-:W-:Y:S01]  /*a290*/  FSETP.GEU.AND P2, PT, R142, -126, PT ;  /* 0xc2fc00008e00780b */ /* 0x000fe20003f4e000 */
[----:B------:R-:W-:-:S05]  /*a2a0*/  FADD R43, R43, R46 ;  /* 0x0000002e2b2b7221 */ /* 0x000fca0000000000 */
[----:B------:R-:W2:Y:S01]  /*a2b0*/  MUFU.EX2 R64, R64 ;  /* 0x0000004000407308 */ /* 0x000ea20000000800 */
[----:B---3--:R-:W-:Y:S01]  /*a2c0*/  @!P3 FMUL R44, R44, R44 ;  /* 0x0000002c2c2cb220 */ /* 0x008fe20000400000 */
[----:B------:R-:W-:Y:S01]  /*a2d0*/  FSETP.GEU.AND P3, PT, R49, -126, PT ;  /* 0xc2fc00003100780b */ /* 0x000fe20003f6e000 */
[----:B------:R-:W-:-:S03]  /*a2e0*/  @!P4 FMUL R67, R67, 0.5 ;  /* 0x3f0000004343c820 */ /* 0x000fc60000400000 */
[----:B------:R-:W-:Y:S01]  /*a2f0*/  F2FP.BF16.F32.PACK_AB R26, R44, R45 ;  /* 0x0000002d2c1a723e */ /* 0x000fe200000010ff */
[----:B------:R-:W-:Y:S01]  /*a300*/  @!P2 FMUL R142, R142, 0.5 ;  /* 0x3f0000008e8ea820 */ /* 0x000fe20000400000 */
[----:B------:R-:W-:Y:S01]  /*a310*/  FADD R45, R40, R45 ;  /* 0x0000002d282d7221 */ /* 0x000fe20000000000 */
[----:B-1----:R-:W-:Y:S01]  /*a320*/  @!P6 FMUL R55, R55, R55 ;  /* 0x000000373737e220 */ /* 0x002fe20000400000 */
[----:B------:R-:W-:Y:S01]  /*a330*/  WARPGROUP.ARRIVE ;  /* 0x00000000000079c5 */ /* 0x000fe20000000000 */
[----:B------:R-:W-:Y:S01]  /*a340*/  FSETP.GEU.AND P6, PT, R59, -126, PT ;  /* 0xc2fc00003b00780b */ /* 0x000fe20003fce000 */
[----:B------:R-:W1:Y:S01]  /*a350*/  MUFU.EX2 R67, R67 ;  /* 0x0000004300437308 */ /* 0x000e620000000800 */
[----:B------:R-:W-:Y:S02]  /*a360*/  FADD R45, R45, R44 ;  /* 0x0000002c2d2d7221 */ /* 0x000fe40000000000 */
[----:B------:R-:W-:Y:S01]  /*a370*/  @!P3 FMUL R49, R49, 0.5 ;  /* 0x3f0000003131b820 */ /* 0x000fe20000400000 */
[----:B------:R-:W-:Y:S01]  /*a380*/  HGMMA.64x96x16.F32.BF16 R88, R24, gdesc[UR4].tnspB, R88, gsb0 ;  /* 0x4160000418587df0 */ /* 0x000fe20008001858 */
[----:B--2---:R-:W-:Y:S01]  /*a390*/  @!P5 FMUL R64, R64, R64 ;  /* 0x000000404040d220 */ /* 0x004fe20000400000 */
[----:B------:R-:W-:-:S02]  /*a3a0*/  FSETP.GEU.AND P5, PT, R69, -126, PT ;  /* 0xc2fc00004500780b */ /* 0x000fc40003fae000 */
[----:B------:R-:W2:Y:S04]  /*a3b0*/  MUFU.EX2 R142, R142 ;  /* 0x0000008e008e7308 */ /* 0x000ea80000000800 */
[----:B------:R-:W-:-:S04]  /*a3c0*/  @!P6 FMUL R59, R59, 0.5 ;  /* 0x3f0000003b3be820 */ /* 0x000fc80000400000 */
[----:B------:R-:W3:Y:S01]  /*a3d0*/  MUFU.EX2 R49, R49 ;  /* 0x0000003100317308 */ /* 0x000ee20000000800 */
[----:B-1----:R-:W-:Y:S01]  /*a3e0*/  @!P4 FMUL R67, R67, R67 ;  /* 0x000000434343c220 */ /* 0x002fe20000400000 */
[----:B------:R-:W-:Y:S01]  /*a3f0*/  FSETP.GEU.AND P4, PT, R73, -126, PT ;  /* 0xc2fc00004900780b */ /* 0x000fe20003f8e000 */
[----:B------:R-:W-:-:S05]  /*a400*/  @!P5 FMUL R69, R69, 0.5 ;  /* 0x3f0000004545d820 */ /* 0x000fca0000400000 */
        /* <DEDUP_REMOVED lines=33> */
[----:B-1----:R-:W-:-:S06]  /*a620*/  @!P5 FMUL R72, R72, R72 ;  /* 0x000000484848d220 */ /* 0x002fcc0000400000 */
[----:B------:R-:W-:Y:S01]  /*a630*/  @!P6 FMUL R66, R66, 0.5 ;  /* 0x3f0000004242e820 */ /* 0x000fe20000400000 */
        /* <DEDUP_REMOVED lines=8> */
[----:B------:R-:W-:Y:S02]  /*a6c0*/  WARPGROUP.DEPBAR.LE gsb0, 0x0 ;  /* 0x00008000000079c5 */ /* 0x000fe40000010000 */
[----:B------:R-:W-:Y:S01]  /*a6d0*/  IMAD.MOV.U32 R25, RZ, RZ, -0x7fffffe0 ;  /* 0x80000020ff197424 */ /* 0x000fe200078e00ff */
[----:B------:R-:W-:Y:S02]  /*a6e0*/  IADD3 R24, R20, 0xc0, RZ ;  /* 0x000000c014187810 */ /* 0x000fe40007ffe0ff */
[----:B------:R-:W-:Y:S01]  /*a6f0*/  F2FP.BF16.F32.PACK_AB R26, R53, R50 ;  /* 0x00000032351a723e */ /* 0x000fe200000010ff */
[----:B------:R-:W-:Y:S01]  /*a700*/  @!P2 FMUL R68, R68, 0.5 ;  /* 0x3f0000004444a820 */ /* 0x000fe20000400000 */
[----:B------:R-:W-:Y:S01]  /*a710*/  R2UR UR6, R24 ;  /* 0x00000000180672ca */ /* 0x000fe200000e0000 */
[----:B--2---:R-:W-:Y:S01]  /*a720*/  @!P6 FMUL R66, R66, R66 ;  /* 0x000000424242e220 */ /* 0x004fe20000400000 */
[----:B------:R-:W-:-:S02]  /*a730*/  R2UR UR7, R25 ;  /* 0x00000000190772ca */ /* 0x000fc400000e0000 */
[----:B------:R-:W-:Y:S01]  /*a740*/  F2FP.BF16.F32.PACK_AB R24, R47, R48 ;  /* 0x000000302f18723e */ /* 0x000fe200000010ff */
[----:B------:R-:W1:Y:S01]  /*a750*/  MUFU.EX2 R68, R68 ;  /* 0x0000004400447308 */ /* 0x000e620000000800 */
[----:B------:R-:W-:Y:S01]  /*a760*/  F2FP.BF16.F32.PACK_AB R25, R49, R142 ;  /* 0x0000008e3119723e */ /* 0x000fe200000010ff */
[----:B------:R-:W-:Y:S01]  /*a770*/  FADD R48, R45, R48 ;  /* 0x000000302d307221 */ /* 0x000fe20000000000 */
[----:B------:R-:W-:Y:S01]  /*a780*/  F2FP.BF16.F32.PACK_AB R27, R52, R51 ;  /* 0x00000033341b723e */ /* 0x000fe200000010ff */
[----:B------:R-:W-:Y:S01]  /*a790*/  FADD R142, R43, R142 ;  /* 0x0000008e2b8e7221 */ /* 0x000fe20000000000 */
[----:B------:R-:W-:Y:S01]  /*a7a0*/  FSETP.GEU.AND P3, PT, R65, -126, PT ;  /* 0xc2fc00004100780b */ /* 0x000fe20003f6e000 */
[----:B------:R-:W-:Y:S01]  /*a7b0*/  FADD R47, R48, R47 ;  /* 0x0000002f302f7221 */ /* 0x000fe20000000000 */
[----:B------:R-:W-:Y:S01]  /*a7c0*/  WARPGROUP.ARRIVE ;  /* 0x00000000000079c5 */ /* 0x000fe20000000000 */
[----:B------:R-:W-:Y:S01]  /*a7d0*/  FSETP.GEU.AND P6, PT, R71, -126, PT ;  /* 0xc2fc00004700780b */ /* 0x000fe20003fce000 */
[----:B------:R-:W-:Y:S01]  /*a7e0*/  FADD R142, R142, R49 ;  /* 0x000000318e8e7221 */ /* 0x000fe20000000000 */
[----:B------:R-:W-:-:S03]  /*a7f0*/  FADD R50, R47, R50 ;  /* 0x000000322f327221 */ /* 0x000fc60000000000 */
[----:B------:R-:W-:Y:S01]  /*a800*/  HGMMA.64x96x16.F32.BF16 R88, R24, gdesc[UR4].tnspB, R88, gsb0 ;  /* 0x4160000418587df0 */ /* 0x000fe20008001858 */
[----:B------:R-:W-:Y:S01]  /*a810*/  FADD R51, R142, R51 ;  /* 0x000000338e337221 */ /* 0x000fe20000000000 */
[----:B------:R-:W-:Y:S01]  /*a820*/  FADD R53, R50, R53 ;  /* 0x0000003532357221 */ /* 0x000fe20000000000 */
[----:B-1----:R-:W-:Y:S02]  /*a830*/  @!P2 FMUL R68, R68, R68 ;  /* 0x000000444444a220 */ /* 0x002fe40000400000 */
[----:B------:R-:W-:Y:S01]  /*a840*/  @!P3 FMUL R65, R65, 0.5 ;  /* 0x3f0000004141b820 */ /* 0x000fe20000400000 */
[----:B------:R-:W-:Y:S02]  /*a850*/  FADD R51, R51, R52 ;  /* 0x0000003433337221 */ /* 0x000fe40000000000 */
[----:B------:R-:W-:-:S03]  /*a860*/  @!P6 FMUL R71, R71, 0.5 ;  /* 0x3f0000004747e820 */ /* 0x000fc60000400000 */
[----:B------:R-:W1:Y:S08]  /*a870*/  MUFU.EX2 R65, R65 ;  /* 0x0000004100417308 */ /* 0x000e700000000800 */
[----:B------:R-:W2:Y:S01]  /*a880*/  MUFU.EX2 R71, R71 ;  /* 0x0000004700477308 */ /* 0x000ea20000000800 */
[----:B-1----:R-:W-:Y:S01]  /*a890*/  @!P3 FMUL R65, R65, R65 ;  /* 0x000000414141b220 */ /* 0x002fe20000400000 */
[----:B------:R-:W-:Y:S01]  /*a8a0*/  FSETP.GEU.AND P3, PT, R70, -126, PT ;  /* 0xc2fc00004600780b */ /* 0x000fe20003f6e000 */
[----:B--2---:R-:W-:Y:S01]  /*a8b0*/  @!P6 FMUL R71, R71, R71 ;  /* 0x000000474747e220 */ /* 0x004fe20000400000 */
[----:B------:R-:W-:-:S11]  /*a8c0*/  FSETP.GEU.AND P6, PT, R75, -126, PT ;  /* 0xc2fc00004b00780b */ /* 0x000fd60003fce000 */
[----:B------:R-:W-:-:S06]  /*a8d0*/  @!P3 FMUL R70, R70, 0.5 ;  /* 0x3f0000004646b820 */ /* 0x000fcc0000400000 */
[----:B------:R-:W1:Y:S01]  /*a8e0*/  MUFU.EX2 R70, R70 ;  /* 0x0000004600467308 */ /* 0x000e620000000800 */
[----:B------:R-:W-:-:S07]  /*a8f0*/  @!P6 FMUL R75, R75, 0.5 ;  /* 0x3f0000004b4be820 */ /* 0x000fce0000400000 */
[----:B------:R-:W2:Y:S01]  /*a900*/  MUFU.EX2 R75, R75 ;  /* 0x0000004b004b7308 */ /* 0x000ea20000000800 */
[----:B-1----:R-:W-:Y:S01]  /*a910*/  @!P3 FMUL R70, R70, R70 ;  /* 0x000000464646b220 */ /* 0x002fe20000400000 */
[----:B------:R-:W-:Y:S01]  /*a920*/  FSETP.GEU.AND P3, PT, R74, -126, PT ;  /* 0xc2fc00004a00780b */ /* 0x000fe20003f6e000 */
[----:B--2---:R-:W-:-:S12]  /*a930*/  @!P6 FMUL R75, R75, R75 ;  /* 0x0000004b4b4be220 */ /* 0x004fd80000400000 */
[----:B------:R-:W-:-:S06]  /*a940*/  @!P3 FMUL R74, R74, 0.5 ;  /* 0x3f0000004a4ab820 */ /* 0x000fcc0000400000 */
[----:B------:R-:W1:Y:S02]  /*a950*/  MUFU.EX2 R74, R74 ;  /* 0x0000004a004a7308 */ /* 0x000e640000000800 */
[----:B-1----:R-:W-:Y:S01]  /*a960*/  @!P3 FMUL R74, R74, R74 ;  /* 0x0000004a4a4ab220 */ /* 0x002fe20000400000 */
[----:B------:R-:W-:Y:S01]  /*a970*/  FSETP.GEU.AND P3, PT, R82, -126, PT ;  /* 0xc2fc00005200780b */ /* 0x000fe20003f6e000 */
[----:B------:R-:W-:Y:S02]  /*a980*/  WARPGROUP.DEPBAR.LE gsb0, 0x0 ;  /* 0x00008000000079c5 */ /* 0x000fe40000010000 */
[----:B------:R-:W-:Y:S02]  /*a990*/  IADD3 R24, R20, 0x100, RZ ;  /* 0x0000010014187810 */ /* 0x000fe40007ffe0ff */
[----:B------:R-:W-:Y:S02]  /*a9a0*/  MOV R25, 0x80000020 ;  /* 0x8000002000197802 */ /* 0x000fe40000000f00 */
[----:B------:R-:W-:-:S06]  /*a9b0*/  R2UR UR6, R24 ;  /* 0x00000000180672ca */ /* 0x000fcc00000e0000 */
[----:B------:R-:W-:Y:S01]  /*a9c0*/  @!P3 FMUL R82, R82, 0.5 ;  /* 0x3f0000005252b820 */ /* 0x000fe20000400000 */
[----:B------:R-:W-:Y:S02]  /*a9d0*/  R2UR UR7, R25 ;  /* 0x00000000190772ca */ /* 0x000fe400000e0000 */
[----:B------:R-:W-:Y:S01]  /*a9e0*/  F2FP.BF16.F32.PACK_AB R24, R55, R54 ;  /* 0x000000363718723e */ /* 0x000fe200000010ff */
[----:B------:R-:W1:Y:S01]  /*a9f0*/  MUFU.EX2 R12, R82 ;  /* 0x00000052000c7308 */ /* 0x000e620000000800 */
[----:B------:R-:W-:Y:S01]  /*aa00*/  F2FP.BF16.F32.PACK_AB R25, R57, R56 ;  /* 0x000000383919723e */ /* 0x000fe200000010ff */
[----:B------:R-:W-:Y:S01]  /*aa10*/  FADD R54, R53, R54 ;  /* 0x0000003635367221 */ /* 0x000fe20000000000 */
[----:B------:R-:W-:Y:S01]  /*aa20*/  F2FP.BF16.F32.PACK_AB R26, R61, R58 ;  /* 0x0000003a3d1a723e */ /* 0x000fe200000010ff */
[----:B------:R-:W-:Y:S01]  /*aa30*/  FADD R56, R51, R56 ;  /* 0x0000003833387221 */ /* 0x000fe20000000000 */
[----:B------:R-:W-:Y:S01]  /*aa40*/  F2FP.BF16.F32.PACK_AB R27, R60, R59 ;  /* 0x0000003b3c1b723e */ /* 0x000fe200000010ff */
[----:B------:R-:W-:-:S02]  /*aa50*/  FADD R55, R54, R55 ;  /* 0x0000003736377221 */ /* 0x000fc40000000000 */
[----:B------:R-:W-:Y:S01]  /*aa60*/  FADD R56, R56, R57 ;  /* 0x0000003938387221 */ /* 0x000fe20000000000 */
[----:B------:R-:W-:Y:S01]  /*aa70*/  WARPGROUP.ARRIVE ;  /* 0x00000000000079c5 */ /* 0x000fe20000000000 */
[----:B------:R-:W-:Y:S02]  /*aa80*/  FADD R58, R55, R58 ;  /* 0x0000003a373a7221 */ /* 0x000fe40000000000 */
[----:B------:R-:W-:Y:S02]  /*aa90*/  FADD R59, R56, R59 ;  /* 0x0000003b383b7221 */ /* 0x000fe40000000000 */
[----:B------:R-:W-:Y:S01]  /*aaa0*/  FADD R61, R58, R61 ;  /* 0x0000003d3a3d7221 */ /* 0x000fe20000000000 */
[----:B------:R-:W-:Y:S01]  /*aab0*/  HGMMA.64x96x16.F32.BF16 R88, R24, gdesc[UR4].tnspB, R88, gsb0 ;  /* 0x4160000418587df0 */ /* 0x000fe20008001858 */
[----:B------:R-:W-:Y:S01]  /*aac0*/  FADD R59, R59, R60 ;  /* 0x0000003c3b3b7221 */ /* 0x000fe20000000000 */
[----:B-1----:R-:W-:Y:S01]  /*aad0*/  @!P3 FMUL R12, R12, R12 ;  /* 0x0000000c0c0cb220 */ /* 0x002fe20000400000 */
[----:B------:R-:W-:-:S13]  /*aae0*/  FSETP.GEU.AND P3, PT, R29, -126, PT ;  /* 0xc2fc00001d00780b */ /* 0x000fda0003f6e000 */
[----:B------:R-:W-:-:S06]  /*aaf0*/  @!P3 FMUL R29, R29, 0.5 ;  /* 0x3f0000001d1db820 */ /* 0x000fcc0000400000 */
[----:B------:R-:W1:Y:S02]  /*ab00*/  MUFU.EX2 R29, R29 ;  /* 0x0000001d001d7308 */ /* 0x000e640000000800 */
[----:B-1----:R-:W-:Y:S01]  /*ab10*/  @!P3 FMUL R29, R29, R29 ;  /* 0x0000001d1d1db220 */ /* 0x002fe20000400000 */
[----:B------:R-:W-:Y:S02]  /*ab20*/  WARPGROUP.DEPBAR.LE gsb0, 0x0 ;  /* 0x00008000000079c5 */ /* 0x000fe40000010000 */
[----:B------:R-:W-:Y:S01]  /*ab30*/  VIADD R24, R20, 0x140 ;  /* 0x0000014014187836 */ /* 0x000fe20000000000 */
[----:B------:R-:W-:Y:S02]  /*ab40*/  MOV R25, 0x80000020 ;  /* 0x8000002000197802 */ /* 0x000fe40000000f00 */
[----:B------:R-:W-:Y:S02]  /*ab50*/  F2FP.BF16.F32.PACK_AB R26, R67, R68 ;  /* 0x00000044431a723e */ /* 0x000fe400000010ff */
[----:B------:R-:W-:-:S02]  /*ab60*/  R2UR UR6, R24 ;  /* 0x00000000180672ca */ /* 0x000fc400000e0000 */
[----:B------:R-:W-:Y:S02]  /*ab70*/  R2UR UR7, R25 ;  /* 0x00000000190772ca */ /* 0x000fe400000e0000 */
[----:B------:R-:W-:Y:S01]  /*ab80*/  F2FP.BF16.F32.PACK_AB R24, R63, R62 ;  /* 0x0000003e3f18723e */ /* 0x000fe200000010ff */
[----:B------:R-:W-:Y:S01]  /*ab90*/  FADD R62, R61, R62 ;  /* 0x0000003e3d3e7221 */ /* 0x000fe20000000000 */
[----:B------:R-:W-:Y:S01]  /*aba0*/  F2FP.BF16.F32.PACK_AB R25, R65, R64 ;  /* 0x000000404119723e */ /* 0x000fe200000010ff */
[----:B------:R-:W-:Y:S01]  /*abb0*/  FADD R64, R59, R64 ;  /* 0x000000403b407221 */ /* 0x000fe20000000000 */
[----:B------:R-:W-:Y:S01]  /*abc0*/  F2FP.BF16.F32.PACK_AB R27, R69, R66 ;  /* 0x00000042451b723e */ /* 0x000fe200000010ff */
[----:B------:R-:W-:Y:S02]  /*abd0*/  FADD R63, R62, R63 ;  /* 0x0000003f3e3f7221 */ /* 0x000fe40000000000 */
[----:B------:R-:W-:Y:S01]  /*abe0*/  FADD R65, R64, R65 ;  /* 0x0000004140417221 */ /* 0x000fe20000000000 */
[----:B------:R-:W-:Y:S01]  /*abf0*/  WARPGROUP.ARRIVE ;  /* 0x00000000000079c5 */ /* 0x000fe20000000000 */
[----:B------:R-:W-:-:S02]  /*ac00*/  FADD R68, R63, R68 ;  /* 0x000000443f447221 */ /* 0x000fc40000000000 */
[----:B------:R-:W-:Y:S02]  /*ac10*/  FADD R66, R65, R66 ;  /* 0x0000004241427221 */ /* 0x000fe40000000000 */
[----:B------:R-:W-:Y:S01]  /*ac20*/  FADD R67, R68, R67 ;  /* 0x0000004344437221 */ /* 0x000fe20000000000 */
[----:B------:R-:W-:Y:S01]  /*ac30*/  HGMMA.64x96x16.F32.BF16 R88, R24, gdesc[UR4].tnspB, R88, gsb0 ;  /* 0x4160000418587df0 */ /* 0x000fe20008001858 */
[----:B------:R-:W-:Y:S02]  /*ac40*/  FADD R69, R66, R69 ;  /* 0x0000004542457221 */ /* 0x000fe40000000000 */
[----:B------:R-:W-:Y:S02]  /*ac50*/  WARPGROUP.DEPBAR.LE gsb0, 0x0 ;  /* 0x00008000000079c5 */ /* 0x000fe40000010000 */
[--C-:B------:R-:W-:Y:S01]  /*ac60*/  FFMA R26, R76, UR14, -R137.reuse ;  /* 0x0000000e4c1a7c23 */ /* 0x100fe20008000889 */
[----:B------:R-:W-:Y:S01]  /*ac70*/  FFMA R76, R79, UR14, -R22 ;  /* 0x0000000e4f4c7c23 */ /* 0x000fe20008000816 */
[----:B------:R-:W-:Y:S01]  /*ac80*/  IMAD.MOV.U32 R25, RZ, RZ, -0x7fffffe0 ;  /* 0x80000020ff197424 */ /* 0x000fe200078e00ff */
[----:B------:R-:W-:Y:S01]  /*ac90*/  IADD3 R24, R20, 0x180, RZ ;  /* 0x0000018014187810 */ /* 0x000fe20007ffe0ff */
[----:B------:R-:W-:Y:S01]  /*aca0*/  FFMA R79, R81, UR14, -R137 ;  /* 0x0000000e514f7c23 */ /* 0x000fe20008000889 */
[----:B------:R-:W-:Y:S01]  /*acb0*/  FSETP.GEU.AND P2, PT, R26, -126, PT ;  /* 0xc2fc00001a00780b */ /* 0x000fe20003f4e000 */
[----:B------:R-:W1:Y:S01]  /*acc0*/  MUFU.EX2 R22, R85 ;  /* 0x0000005500167308 */ /* 0x000e620000000800 */
[----:B------:R-:W-:-:S02]  /*acd0*/  FSETP.GEU.AND P5, PT, R76, -126, PT ;  /* 0xc2fc00004c00780b */ /* 0x000fc40003fae000 */
[----:B------:R-:W-:Y:S02]  /*ace0*/  R2UR UR6, R24 ;  /* 0x00000000180672ca */ /* 0x000fe400000e0000 */
[----:B------:R-:W-:Y:S02]  /*acf0*/  R2UR UR7, R25 ;  /* 0x00000000190772ca */ /* 0x000fe400000e0000 */
[----:B------:R-:W-:Y:S01]  /*ad00*/  F2FP.BF16.F32.PACK_AB R24, R71, R70 ;  /* 0x000000464718723e */ /* 0x000fe200000010ff */
[----:B------:R-:W-:Y:S01]  /*ad10*/  FADD R70, R67, R70 ;  /* 0x0000004643467221 */ /* 0x000fe20000000000 */
[----:B------:R-:W-:Y:S01]  /*ad20*/  F2FP.BF16.F32.PACK_AB R25, R73, R72 ;  /* 0x000000484919723e */ /* 0x000fe200000010ff */
[----:B------:R-:W-:Y:S01]  /*ad30*/  FADD R72, R69, R72 ;  /* 0x0000004845487221 */ /* 0x000fe20000000000 */
[----:B------:R-:W-:Y:S01]  /*ad40*/  FSETP.GEU.AND P6, PT, R79, -126, PT ;  /* 0xc2fc00004f00780b */ /* 0x000fe20003fce000 */
[----:B------:R-:W-:Y:S01]  /*ad50*/  @!P2 FMUL R26, R26, 0.5 ;  /* 0x3f0000001a1aa820 */ /* 0x000fe20000400000 */
[----:B------:R-:W-:Y:S01]  /*ad60*/  IADD3 R20, R20, 0x1c0, RZ ;  /* 0x000001c014147810 */ /* 0x000fe20007ffe0ff */
[----:B------:R-:W-:Y:S01]  /*ad70*/  @!P5 FMUL R76, R76, 0.5 ;  /* 0x3f0000004c4cd820 */ /* 0x000fe20000400000 */
[----:B------:R-:W-:Y:S01]  /*ad80*/  FADD R70, R70, R71 ;  /* 0x0000004746467221 */ /* 0x000fe20000000000 */
[----:B------:R-:W2:Y:S01]  /*ad90*/  MUFU.EX2 R77, R26 ;  /* 0x0000001a004d7308 */ /* 0x000ea20000000800 */
[----:B-1----:R-:W-:Y:S01]  /*ada0*/  @!P4 FMUL R22, R22, R22 ;  /* 0x000000161616c220 */ /* 0x002fe20000400000 */
[----:B------:R-:W-:-:S06]  /*adb0*/  FADD R72, R72, R73 ;  /* 0x0000004948487221 */ /* 0x000fcc0000000000 */
[----:B------:R-:W1:Y:S01]  /*adc0*/  MUFU.EX2 R76, R76 ;  /* 0x0000004c004c7308 */ /* 0x000e620000000800 */
[----:B------:R-:W-:-:S07]  /*add0*/  @!P6 FMUL R79, R79, 0.5 ;  /* 0x3f0000004f4fe820 */ /* 0x000fce0000400000 */
[----:B------:R-:W3:Y:S01]  /*ade0*/  MUFU.EX2 R79, R79 ;  /* 0x0000004f004f7308 */ /* 0x000ee20000000800 */
[----:B--2---:R-:W-:Y:S01]  /*adf0*/  @!P2 FMUL R77, R77, R77 ;  /* 0x0000004d4d4da220 */ /* 0x004fe20000400000 */
[----:B------:R-:W-:-:S04]  /*ae00*/  FSETP.GEU.AND P2, PT, R83, -126, PT ;  /* 0xc2fc00005300780b */ /* 0x000fc80003f4e000 */
[----:B------:R-:W-:Y:S01]  /*ae10*/  F2FP.BF16.F32.PACK_AB R26, R74, R77 ;  /* 0x0000004d4a1a723e */ /* 0x000fe200000010ff */
[----:B------:R-:W-:Y:S01]  /*ae20*/  FADD R77, R70, R77 ;  /* 0x0000004d464d7221 */ /* 0x000fe20000000000 */
[----:B-1----:R-:W-:Y:S01]  /*ae30*/  @!P5 FMUL R76, R76, R76 ;  /* 0x0000004c4c4cd220 */ /* 0x002fe20000400000 */
[----:B------:R-:W-:Y:S02]  /*ae40*/  FSETP.GEU.AND P5, PT, R23, -126, PT ;  /* 0xc2fc00001700780b */ /* 0x000fe40003fae000 */
[----:B------:R-:W-:Y:S02]  /*ae50*/  FADD R77, R77, R74 ;  /* 0x0000004a4d4d7221 */ /* 0x000fe40000000000 */
[----:B------:R-:W-:Y:S02]  /*ae60*/  F2FP.BF16.F32.PACK_AB R27, R76, R75 ;  /* 0x0000004b4c1b723e */ /* 0x000fe400000010ff */
[----:B------:R-:W-:Y:S01]  /*ae70*/  @!P2 FMUL R83, R83, 0.5 ;  /* 0x3f0000005353a820 */ /* 0x000fe20000400000 */
[----:B------:R-:W-:Y:S01]  /*ae80*/  FADD R75, R72, R75 ;  /* 0x0000004b484b7221 */ /* 0x000fe20000000000 */
[----:B---3--:R-:W-:Y:S01]  /*ae90*/  @!P6 FMUL R79, R79, R79 ;  /* 0x0000004f4f4fe220 */ /* 0x008fe20000400000 */
[----:B------:R-:W-:Y:S01]  /*aea0*/  WARPGROUP.ARRIVE ;  /* 0x00000000000079c5 */ /* 0x000fe20000000000 */
[----:B------:R-:W-:Y:S01]  /*aeb0*/  FSETP.GEU.AND P6, PT, R28, -126, PT ;  /* 0xc2fc00001c00780b */ /* 0x000fe20003fce000 */
[----:B------:R-:W1:Y:S01]  /*aec0*/  MUFU.EX2 R13, R83 ;  /* 0x00000053000d7308 */ /* 0x000e620000000800 */
[----:B------:R-:W-:Y:S01]  /*aed0*/  FADD R75, R75, R76 ;  /* 0x0000004c4b4b7221 */ /* 0x000fe20000000000 */
[----:B------:R-:W-:-:S02]  /*aee0*/  @!P5 FMUL R23, R23, 0.5 ;  /* 0x3f0000001717d820 */ /* 0x000fc40000400000 */
[----:B------:R-:W-:Y:S01]  /*aef0*/  HGMMA.64x96x16.F32.BF16 R88, R24, gdesc[UR4].tnspB, R88, gsb0 ;  /* 0x4160000418587df0 */ /* 0x000fe20008001858 */
[----:B------:R-:W-:Y:S02]  /*af00*/  R2UR UR6, R20 ;  /* 0x00000000140672ca */ /* 0x000fe400000e0000 */
[----:B------:R-:W-:Y:S01]  /*af10*/  R2UR UR7, R21 ;  /* 0x00000000150772ca */ /* 0x000fe200000e0000 */
[----:B------:R-:W2:Y:S04]  /*af20*/  MUFU.EX2 R23, R23 ;  /* 0x0000001700177308 */ /* 0x000ea80000000800 */
[----:B------:R-:W-:Y:S01]  /*af30*/  @!P6 FMUL R28, R28, 0.5 ;  /* 0x3f0000001c1ce820 */ /* 0x000fe20000400000 */
[----:B-1----:R-:W-:-:S05]  /*af40*/  @!P2 FMUL R13, R13, R13 ;  /* 0x0000000d0d0da220 */ /* 0x002fca0000400000 */
[----:B------:R-:W1:Y:S01]  /*af50*/  MUFU.EX2 R28, R28 ;  /* 0x0000001c001c7308 */ /* 0x000e620000000800 */
[----:B------:R-:W-:Y:S01]  /*af60*/  ISETP.NE.AND P2, PT, R6, 0x4, PT ;  /* 0x000000040600780c */ /* 0x000fe20003f45270 */
[----:B--2---:R-:W-:Y:S01]  /*af70*/  @!P5 FMUL R23, R23, R23 ;  /* 0x000000171717d220 */ /* 0x004fe20000400000 */
[----:B-1----:R-:W-:Y:S01]  /*af80*/  @!P6 FMUL R28, R28, R28 ;  /* 0x0000001c1c1ce220 */ /* 0x002fe20000400000 */
        /* <DEDUP_REMOVED lines=14> */
[----:B------:R-:W-:Y:S03]  /*b070*/  HGMMA.64x96x16.F32.BF16 R88, R24, gdesc[UR4].tnspB, R88, gsb0 ;  /* 0x4160000418587df0 */ /* 0x000fe60008001858 */
[----:B------:R-:W-:-:S02]  /*b080*/  WARPGROUP.DEPBAR.LE gsb0, 0x0 ;  /* 0x00008000000079c5 */ /* 0x000fc40000010000 */
[----:B------:R-:W-:-:S04]  /*b090*/  SEL R24, R6, RZ, P2 ;  /* 0x000000ff06187207 */ /* 0x000fc80001000000 */
[----:B------:R-:W-:-:S04]  /*b0a0*/  LEA R6, R24, R11, 0x3 ;  /* 0x0000000b18067211 */ /* 0x000fc800078e18ff */
[----:B------:R-:W-:-:S04]  /*b0b0*/  PRMT R6, RZ, 0x654, R6 ;  /* 0x00000654ff067816 */ /* 0x000fc80000000006 */
[----:B------:R1:W-:Y:S01]  /*b0c0*/  SYNCS.ARRIVE.TRANS64.RED.A1T0 RZ, [R6+URZ], RZ ;  /* 0x000000ff06ff79a7 */ /* 0x0003e2000810043f */
[----:B------:R-:W-:Y:S05]  /*b0d0*/  @P1 BRA `(.L_x_45) ;  /* 0x0000000000d41947 */ /* 0x000fea0003800000 */
[----:B------:R-:W-:Y:S01]  /*b0e0*/  ISETP.LT.OR P1, PT, R7, 0x1, !P0 ;  /* 0x000000010700780c */ /* 0x000fe20004721670 */
[----:B------:R-:W-:-:S12]  /*b0f0*/  BSSY B0, `(.L_x_46) ;  /* 0x0000032000007945 */ /* 0x000fd80003800000 */
[----:B------:R-:W-:Y:S05]  /*b100*/  @P1 BRA `(.L_x_47) ;  /* 0x0000000000c01947 */ /* 0x000fea0003800000 */
[----:B-1----:R-:W-:Y:S02]  /*b110*/  LEA R6, R5, R2, 0x3 ;  /* 0x0000000205067211 */ /* 0x002fe400078e18ff */
[----:B------:R-:W-:Y:S02]  /*b120*/  SHF.L.U32 R21, R4, 0x1f, RZ ;  /* 0x0000001f04157819 */ /* 0x000fe400000006ff */
[----:B------:R-:W-:Y:S02]  /*b130*/  ISETP.NE.AND P2, PT, R0, RZ, PT ;  /* 0x000000ff0000720c */ /* 0x000fe40003f45270 */
[----:B------:R-:W1:Y:S02]  /*b140*/  SYNCS.PHASECHK.TRANS64.TRYWAIT P1, [R6+URZ+0x1b020], R21 ;  /* 0x01b02015060075a7 */ /* 0x000e64000802017f */
[----:B-1----:R-:W-:Y:S09]  /*b150*/  @!P1 BRA `(.L_x_48) ;  /* 0x0000001c00d49947 */ /* 0x002ff20003800000 */
.L_x_89:
[----:B------:R-:W-:Y:S05]  /*b160*/  @P2 BRA `(.L_x_49) ;  /* 0x0000000000142947 */ /* 0x000fea0003800000 */
[----:B------:R-:W-:Y:S01]  /*b170*/  ISETP.NE.AND P1, PT, R14, RZ, PT ;  /* 0x000000ff0e00720c */ /* 0x000fe20003f25270 */
[----:B-1----:R-:W-:-:S04]  /*b180*/  IMAD.MOV.U32 R21, RZ, RZ, 0x6000 ;  /* 0x00006000ff157424 */ /* 0x002fc800078e00ff */
[----:B------:R2:W-:Y:S08]  /*b190*/  SYNCS.ARRIVE.TRANS64 RZ, [R6+URZ+0x1b000], R21 ;  /* 0x01b0001506ff79a7 */ /* 0x0005f0000800003f */
[----:B------:R-:W-:Y:S05]  /*b1a0*/  @!P1 BRA `(.L_x_49) ;  /* 0x0000000000049947 */ /* 0x000fea0003800000 */
[----:B------:R-:W-:Y:S01]  /*b1b0*/  BPT.TRAP 0x1 ;  /* 0x000000040000795c */ /* 0x000fe20000300000 */
.L_x_49:
[C---:B------:R-:W-:Y:S01]  /*b1c0*/  IMAD R20, R5.reuse, 0x6000, R2 ;  /* 0x0000600005147824 */ /* 0x040fe200078e0202 */
        /* <DEDUP_REMOVED lines=16> */
[----:B------:R-:W-:Y:S01]  /*b2d0*/  IADD3 R8, R8, 0x1, RZ ;  /* 0x0000000108087810 */ /* 0x000fe20007ffe0ff */
        /* <DEDUP_REMOVED lines=18> */
[----:B--2---:R-:W-:Y:S01]  /*b400*/  NOP ;  /* 0x0000000000007918 */ /* 0x004fe20000000000 */
.L_x_47:
[----:B------:R-:W-:Y:S05]  /*b410*/  BSYNC B0 ;  /* 0x0000000000007941 */ /* 0x000fea0003800000 */
.L_x_46:
[----:B------:R-:W-:-:S07]  /*b420*/  VIADD R7, R7, 0xffffffff ;  /* 0xffffffff07077836 */ /* 0x000fce0000000000 */
.L_x_45:
[C---:B------:R-:W-:Y:S01]  /*b430*/  ISETP.GT.AND P3, PT, R17.reuse, 0x1, PT ;  /* 0x000000011100780c */ /* 0x040fe20003f64270 */
[----:B------:R-:W-:Y:S01]  /*b440*/  VIADD R17, R17, 0xffffffff ;  /* 0xffffffff11117836 */ /* 0x000fe20000000000 */
[----:B------:R-:W-:Y:S02]  /*b450*/  IADD3 R15, R15, 0x1, RZ ;  /* 0x000000010f0f7810 */ /* 0x000fe40007ffe0ff */
[----:B-1----:R-:W-:Y:S02]  /*b460*/  IADD3 R6, R24, 0x1, RZ ;  /* 0x0000000118067810 */ /* 0x002fe40007ffe0ff */
[----:B------:R-:W-:Y:S02]  /*b470*/  ISETP.NE.AND P1, PT, R15, 0x4, PT ;  /* 0x000000040f00780c */ /* 0x000fe40003f25270 */
[----:B------:R-:W-:Y:S02]  /*b480*/  ISETP.NE.AND P2, PT, R6, 0x4, PT ;  /* 0x000000040600780c */ /* 0x000fe40003f45270 */
[----:B------:R-:W-:-:S02]  /*b490*/  SEL R20, RZ, 0x1, P1 ;  /* 0x00000001ff147807 */ /* 0x000fc40000800000 */
[----:B------:R-:W-:Y:S02]  /*b4a0*/  IADD3 R10, R10, 0x80, RZ ;  /* 0x000000800a0a7810 */ /* 0x000fe40007ffe0ff */
[----:B------:R-:W-:Y:S01]  /*b4b0*/  LOP3.LUT R3, R3, R20, RZ, 0x3c, !PT ;  /* 0x0000001403037212 */ /* 0x000fe200078e3cff */
[----:B------:R-:W-:Y:S01]  /*b4c0*/  IMAD.MOV.U32 R20, RZ, RZ, R18 ;  /* 0x000000ffff147224 */ /* 0x000fe200078e0012 */
[----:B------:R-:W-:Y:S02]  /*b4d0*/  MOV R21, R19 ;  /* 0x0000001300157202 */ /* 0x000fe40000000f00 */
[----:B------:R-:W-:Y:S02]  /*b4e0*/  SEL R15, R15, RZ, P1 ;  /* 0x000000ff0f0f7207 */ /* 0x000fe40000800000 */
[----:B------:R-:W-:Y:S01]  /*b4f0*/  SEL R6, R6, RZ, P2 ;  /* 0x000000ff06067207 */ /* 0x000fe20001000000 */
[----:B------:R-:W-:Y:S06]  /*b500*/  @P3 BRA `(.L_x_50) ;  /* 0xffffffc4007c3947 */ /* 0x000fec000383ffff */
.L_x_37:
[----:B------:R-:W-:Y:S05]  /*b510*/  WARPSYNC.ALL ;  /* 0x0000000000007948 */ /* 0x000fea0003800000 */
[----:B------:R-:W2:Y:S01]  /*b520*/  SHFL.BFLY PT, R0, R13, 0x1, 0x1f ;  /* 0x0c201f000d007f89 */ /* 0x000ea200000e0000 */
[----:B------:R-:W-:Y:S01]  /*b530*/  BSSY B0, `(.L_x_51) ;  /* 0x0000023000007945 */ /* 0x000fe20003800000 */
[----:B------:R-:W-:Y:S01]  /*b540*/  MOV R7, 0x7f800000 ;  /* 0x7f80000000077802 */ /* 0x000fe20000000f00 */
[----:B------:R-:W-:Y:S01]  /*b550*/  IMAD.MOV.U32 R4, RZ, RZ, 0x3f800000 ;  /* 0x3f800000ff047424 */ /* 0x000fe200078e00ff */
[----:B------:R-:W3:Y:S01]  /*b560*/  SHFL.BFLY PT, R3, R12, 0x1, 0x1f ;  /* 0x0c201f000c037f89 */ /* 0x000ee200000e0000 */
[----:B------:R-:W-:-:S02]  /*b570*/  MOV R8, 0x3f800000 ;  /* 0x3f80000000087802 */ /* 0x000fc40000000f00 */
[----:B------:R-:W-:Y:S01]  /*b580*/  MOV R9, 0x7f800000 ;  /* 0x7f80000000097802 */ /* 0x000fe20000000f00 */
[----:B--2---:R-:W-:Y:S01]  /*b590*/  FADD R0, R0, R13 ;  /* 0x0000000d00007221 */ /* 0x004fe20000000000 */
[----:B---3--:R-:W-:-:S04]  /*b5a0*/  FADD R14, R3, R12 ;  /* 0x0000000c030e7221 */ /* 0x008fc80000000000 */
[----:B------:R-:W2:Y:S04]  /*b5b0*/  SHFL.BFLY PT, R5, R0, 0x2, 0x1f ;  /* 0x0c401f0000057f89 */ /* 0x000ea800000e0000 */
[----:B------:R-:W3:Y:S01]  /*b5c0*/  SHFL.BFLY PT, R15, R14, 0x2, 0x1f ;  /* 0x0c401f000e0f7f89 */ /* 0x000ee200000e0000 */
[C---:B--2---:R-:W-:Y:S01]  /*b5d0*/  FSETP.NE.AND P0, PT, R0.reuse, -R5, PT ;  /* 0x800000050000720b */ /* 0x044fe20003f05000 */
[----:B------:R-:W-:Y:S01]  /*b5e0*/  FADD R3, R0, R5 ;  /* 0x0000000500037221 */ /* 0x000fe20000000000 */
[----:B---3--:R-:W-:-:S11]  /*b5f0*/  FADD R6, R14, R15 ;  /* 0x0000000f0e067221 */ /* 0x008fd60000000000 */
[----:B------:R-:W-:Y:S05]  /*b600*/  @!P0 BRA `(.L_x_52) ;  /* 0x0000000000548947 */ /* 0x000fea0003800000 */
[----:B------:R-:W-:Y:S01]  /*b610*/  IADD3 R0, R3, 0x1800000, RZ ;  /* 0x0180000003007810 */ /* 0x000fe20007ffe0ff */
[----:B------:R-:W-:Y:S03]  /*b620*/  BSSY B1, `(.L_x_53) ;  /* 0x000000c000017945 */ /* 0x000fe60003800000 */
[----:B------:R-:W-:-:S04]  /*b630*/  LOP3.LUT R0, R0, 0x7f800000, RZ, 0xc0, !PT ;  /* 0x7f80000000007812 */ /* 0x000fc800078ec0ff */
[----:B------:R-:W-:-:S13]  /*b640*/  ISETP.GT.U32.AND P0, PT, R0, 0x1ffffff, PT ;  /* 0x01ffffff0000780c */ /* 0x000fda0003f04070 */
[----:B------:R-:W-:Y:S05]  /*b650*/  @P0 BRA `(.L_x_54) ;  /* 0x0000000000100947 */ /* 0x000fea0003800000 */
[----:B------:R-:W-:-:S07]  /*b660*/  MOV R12, 0xb680 ;  /* 0x0000b680000c7802 */ /* 0x000fce0000000f00 */
[----:B-1----:R-:W-:Y:S05]  /*b670*/  CALL.REL.NOINC `($__internal_0_$__cuda_sm20_rcp_rn_f32_slowpath) ;  /* 0x0000001800a07944 */ /* 0x002fea0003c00000 */
[----:B------:R-:W-:Y:S01]  /*b680*/  IMAD.MOV.U32 R4, RZ, RZ, R0 ;  /* 0x000000ffff047224 */ /* 0x000fe200078e0000 */
[----:B------:R-:W-:Y:S06]  /*b690*/  BRA `(.L_x_55) ;  /* 0x0000000000107947 */ /* 0x000fec0003800000 */
.L_x_54:
[----:B------:R-:W2:Y:S02]  /*b6a0*/  MUFU.RCP R4, R3 ;  /* 0x0000000300047308 */ /* 0x000ea40000001000 */
[----:B--2---:R-:W-:-:S04]  /*b6b0*/  FFMA R0, R3, R4, -1 ;  /* 0xbf80000003007423 */ /* 0x004fc80000000004 */
[----:B------:R-:W-:-:S04]  /*b6c0*/  FADD.FTZ R5, -R0, -RZ ;  /* 0x800000ff00057221 */ /* 0x000fc80000010100 */
[----:B------:R-:W-:-:S07]  /*b6d0*/  FFMA R4, R4, R5, R4 ;  /* 0x0000000504047223 */ /* 0x000fce0000000004 */
.L_x_55:
[----:B------:R-:W-:Y:S05]  /*b6e0*/  BSYNC B1 ;  /* 0x0000000000017941 */ /* 0x000fea0003800000 */
.L_x_53:
[----:B------:R-:W-:Y:S01]  /*b6f0*/  FSETP.GEU.AND P0, PT, |R3|, 1.175494350822287508e-38, PT ;  /* 0x008000000300780b */ /* 0x000fe20003f0e200 */
[----:B------:R-:W-:-:S12]  /*b700*/  ULDC UR6, c[0x0][0x600] ;  /* 0x0001800000067ab9 */ /* 0x000fd80000000800 */
[----:B------:R-:W-:-:S04]  /*b710*/  @!P0 FMUL R3, R3, 16777216 ;  /* 0x4b80000003038820 */ /* 0x000fc80000400000 */
[----:B------:R-:W2:Y:S02]  /*b720*/  MUFU.LG2 R0, R3 ;  /* 0x0000000300007308 */ /* 0x000ea40000000c00 */
[----:B--2---:R-:W-:-:S04]  /*b730*/  @!P0 FADD R0, R0, -24 ;  /* 0xc1c0000000008421 */ /* 0x004fc80000000000 */
[----:B------:R-:W-:-:S04]  /*b740*/  FMUL R0, R0, 0.69314718246459960938 ;  /* 0x3f31721800007820 */ /* 0x000fc80000400000 */
[----:B------:R-:W-:-:S07]  /*b750*/  FFMA R9, R19, UR6, R0 ;  /* 0x0000000613097c23 */ /* 0x000fce0008000000 */
.L_x_52:
[----:B------:R-:W-:Y:S05]  /*b760*/  BSYNC B0 ;  /* 0x0000000000007941 */ /* 0x000fea0003800000 */
.L_x_51:
[----:B------:R-:W-:Y:S01]  /*b770*/  FSETP.NE.AND P0, PT, R14, -R15, PT ;  /* 0x8000000f0e00720b */ /* 0x000fe20003f05000 */
[----:B------:R-:W-:Y:S01]  /*b780*/  ULDC UR4, c[0x0][0x608] ;  /* 0x0001820000047ab9 */ /* 0x000fe20000000800 */
[----:B------:R-:W-:Y:S01]  /*b790*/  BSSY B0, `(.L_x_56) ;  /* 0x0000031000007945 */ /* 0x000fe20003800000 */
[----:B------:R-:W-:-:S04]  /*b7a0*/  FMUL R4, R4, UR4 ;  /* 0x0000000404047c20 */ /* 0x000fc80008400000 */
        /* <DEDUP_REMOVED lines=24> */
[----:B------:R-:W-:Y:S06]  /*b930*/  @!P0 BRA `(.L_x_57) ;  /* 0x0000000000588947 */ /* 0x000fec0003800000 */
[----:B------:R-:W-:Y:S01]  /*b940*/  IADD3 R0, R6, 0x1800000, RZ ;  /* 0x0180000006007810 */ /* 0x000fe20007ffe0ff */
[----:B------:R-:W-:Y:S03]  /*b950*/  BSSY B1, `(.L_x_58) ;  /* 0x000000d000017945 */ /* 0x000fe60003800000 */
[----:B------:R-:W-:-:S04]  /*b960*/  LOP3.LUT R0, R0, 0x7f800000, RZ, 0xc0, !PT ;  /* 0x7f80000000007812 */ /* 0x000fc800078ec0ff */
[----:B------:R-:W-:-:S13]  /*b970*/  ISETP.GT.U32.AND P0, PT, R0, 0x1ffffff, PT ;  /* 0x01ffffff0000780c */ /* 0x000fda0003f04070 */
[----:B------:R-:W-:Y:S05]  /*b980*/  @P0 BRA `(.L_x_59) ;  /* 0x0000000000140947 */ /* 0x000fea0003800000 */
[----:B------:R-:W-:Y:S02]  /*b990*/  MOV R3, R6 ;  /* 0x0000000600037202 */ /* 0x000fe40000000f00 */
[----:B------:R-:W-:-:S07]  /*b9a0*/  MOV R12, 0xb9c0 ;  /* 0x0000b9c0000c7802 */ /* 0x000fce0000000f00 */
[----:B-1----:R-:W-:Y:S05]  /*b9b0*/  CALL.REL.NOINC `($__internal_0_$__cuda_sm20_rcp_rn_f32_slowpath) ;  /* 0x0000001400d07944 */ /* 0x002fea0003c00000 */
[----:B------:R-:W-:Y:S01]  /*b9c0*/  IMAD.MOV.U32 R8, RZ, RZ, R0 ;  /* 0x000000ffff087224 */ /* 0x000fe200078e0000 */
[----:B------:R-:W-:Y:S06]  /*b9d0*/  BRA `(.L_x_60) ;  /* 0x0000000000107947 */ /* 0x000fec0003800000 */
.L_x_59:
[----:B------:R-:W2:Y:S02]  /*b9e0*/  MUFU.RCP R3, R6 ;  /* 0x0000000600037308 */ /* 0x000ea40000001000 */
[----:B--2---:R-:W-:-:S04]  /*b9f0*/  FFMA R0, R6, R3, -1 ;  /* 0xbf80000006007423 */ /* 0x004fc80000000003 */
[----:B------:R-:W-:-:S04]  /*ba00*/  FADD.FTZ R0, -R0, -RZ ;  /* 0x800000ff00007221 */ /* 0x000fc80000010100 */
[----:B------:R-:W-:-:S07]  /*ba10*/  FFMA R8, R3, R0, R3 ;  /* 0x0000000003087223 */ /* 0x000fce0000000003 */
.L_x_60:
[----:B------:R-:W-:Y:S05]  /*ba20*/  BSYNC B1 ;  /* 0x0000000000017941 */ /* 0x000fea0003800000 */
.L_x_58:
[----:B------:R-:W-:Y:S01]  /*ba30*/  FSETP.GEU.AND P0, PT, |R6|, 1.175494350822287508e-38, PT ;  /* 0x008000000600780b */ /* 0x000fe20003f0e200 */
[----:B------:R-:W-:-:S12]  /*ba40*/  ULDC UR4, c[0x0][0x600] ;  /* 0x0001800000047ab9 */ /* 0x000fd80000000800 */
[----:B------:R-:W-:-:S04]  /*ba50*/  @!P0 FMUL R6, R6, 16777216 ;  /* 0x4b80000006068820 */ /* 0x000fc80000400000 */
[----:B------:R-:W2:Y:S02]  /*ba60*/  MUFU.LG2 R0, R6 ;  /* 0x0000000600007308 */ /* 0x000ea40000000c00 */
[----:B--2---:R-:W-:-:S04]  /*ba70*/  @!P0 FADD R0, R0, -24 ;  /* 0xc1c0000000008421 */ /* 0x004fc80000000000 */
[----:B------:R-:W-:-:S04]  /*ba80*/  FMUL R7, R0, 0.69314718246459960938 ;  /* 0x3f31721800077820 */ /* 0x000fc80000400000 */
[----:B------:R-:W-:-:S07]  /*ba90*/  FFMA R7, R18, UR4, R7 ;  /* 0x0000000412077c23 */ /* 0x000fce0008000007 */
.L_x_57:
[----:B------:R-:W-:Y:S05]  /*baa0*/  BSYNC B0 ;  /* 0x0000000000007941 */ /* 0x000fea0003800000 */
.L_x_56:
[C---:B------:R-:W-:Y:S01]  /*bab0*/  LOP3.LUT P0, RZ, R16.reuse, 0x3, RZ, 0xc0, !PT ;  /* 0x0000000310ff7812 */ /* 0x040fe2000780c0ff */
[----:B------:R-:W-:Y:S01]  /*bac0*/  ULDC UR4, c[0x0][0x608] ;  /* 0x0001820000047ab9 */ /* 0x000fe20000000800 */
[----:B------:R-:W-:Y:S01]  /*bad0*/  LOP3.LUT R17, R16, 0x7f, RZ, 0xc0, !PT ;  /* 0x0000007f10117812 */ /* 0x000fe200078ec0ff */
[----:B------:R-:W-:Y:S01]  /*bae0*/  ULDC.64 UR8, c[0x0][0x208] ;  /* 0x0000820000087ab9 */ /* 0x000fe20000000a00 */
[----:B------:R-:W-:Y:S01]  /*baf0*/  FMUL R8, R8, UR4 ;  /* 0x0000000408087c20 */ /* 0x000fe20008400000 */
[----:B------:R-:W-:Y:S01]  /*bb00*/  BSSY B0, `(.L_x_61) ;  /* 0x0000018000007945 */ /* 0x000fe20003800000 */
[----:B------:R-:W-:-:S07]  /*bb10*/  SHF.R.U32.HI R18, RZ, 0x5, R17 ;  /* 0x00000005ff127819 */ /* 0x000fce0000011611 */
[----:B------:R-:W-:Y:S05]  /*bb20*/  @P0 BRA `(.L_x_62) ;  /* 0x0000000000540947 */ /* 0x000fea0003800000 */
[----:B------:R-:W2:Y:S01]  /*bb30*/  S2UR UR4, SR_CTAID.X ;  /* 0x00000000000479c3 */ /* 0x000ea20000002500 */
[----:B------:R-:W-:Y:S02]  /*bb40*/  SHF.R.U32.HI R0, RZ, 0x2, R16 ;  /* 0x00000002ff007819 */ /* 0x000fe40000011610 */
[----:B------:R-:W-:Y:S02]  /*bb50*/  SHF.L.U32 R3, R18, 0x4, RZ ;  /* 0x0000000412037819 */ /* 0x000fe400000006ff */
[----:B------:R-:W-:-:S04]  /*bb60*/  LOP3.LUT R0, R0, 0x7, RZ, 0xc0, !PT ;  /* 0x0000000700007812 */ /* 0x000fc800078ec0ff */
[----:B------:R-:W-:Y:S01]  /*bb70*/  LOP3.LUT R0, R3, 0xfffffff0, R0, 0xe2, !PT ;  /* 0xfffffff003007812 */ /* 0x000fe200078ee200 */
[----:B--2---:R-:W-:-:S03]  /*bb80*/  USHF.L.U32 UR6, UR4, 0x6, URZ ;  /* 0x0000000604067899 */ /* 0x004fc6000800063f */
[----:B------:R-:W-:Y:S02]  /*bb90*/  ULDC.64 UR4, c[0x0][0x688] ;  /* 0x0001a20000047ab9 */ /* 0x000fe40000000a00 */
[----:B------:R-:W-:Y:S02]  /*bba0*/  UIMAD UR4, UR36, UR4, UR6 ;  /* 0x00000004240472a4 */ /* 0x000fe4000f8e0206 */
[----:B------:R-:W-:Y:S02]  /*bbb0*/  LOP3.LUT R3, R0, UR6, RZ, 0xfc, !PT ;  /* 0x0000000600037c12 */ /* 0x000fe4000f8efcff */
[----:B------:R-:W-:Y:S02]  /*bbc0*/  UIMAD UR4, UR37, UR5, UR4 ;  /* 0x00000005250472a4 */ /* 0x000fe4000f8e0204 */
[C---:B------:R-:W-:Y:S01]  /*bbd0*/  IADD3 R4, R3.reuse, 0x8, RZ ;  /* 0x0000000803047810 */ /* 0x040fe20007ffe0ff */
[----:B------:R-:W-:Y:S02]  /*bbe0*/  ULDC UR5, c[0x0][0x288] ;  /* 0x0000a20000057ab9 */ /* 0x000fe40000000800 */
[----:B------:R-:W-:-:S02]  /*bbf0*/  ISETP.GE.U32.AND P0, PT, R3, UR5, PT ;  /* 0x0000000503007c0c */ /* 0x000fc4000bf06070 */
[----:B------:R-:W-:Y:S02]  /*bc00*/  IADD3 R0, P2, R0, UR4, RZ ;  /* 0x0000000400007c10 */ /* 0x000fe4000ff5e0ff */
[----:B------:R-:W-:Y:S01]  /*bc10*/  ISETP.GE.U32.AND P1, PT, R4, UR5, PT ;  /* 0x0000000504007c0c */ /* 0x000fe2000bf26070 */
[----:B------:R-:W-:Y:S02]  /*bc20*/  ULDC.64 UR4, c[0x0][0x680] ;  /* 0x0001a00000047ab9 */ /* 0x000fe40000000a00 */
[----:B------:R-:W-:Y:S01]  /*bc30*/  IMAD.X R3, RZ, RZ, RZ, P2 ;  /* 0x000000ffff037224 */ /* 0x000fe200010e06ff */
[----:B------:R-:W-:-:S04]  /*bc40*/  LEA R4, P2, R0, UR4, 0x2 ;  /* 0x0000000400047c11 */ /* 0x000fc8000f8410ff */
[----:B------:R-:W-:-:S05]  /*bc50*/  LEA.HI.X R5, R0, UR5, R3, 0x2, P2 ;  /* 0x0000000500057c11 */ /* 0x000fca00090f1403 */
[----:B------:R2:W-:Y:S04]  /*bc60*/  @!P0 STG.E desc[UR8][R4.64], R9 ;  /* 0x0000000904008986 */ /* 0x0005e8000c101908 */
[----:B------:R2:W-:Y:S02]  /*bc70*/  @!P1 STG.E desc[UR8][R4.64+0x20], R7 ;  /* 0x0000200704009986 */ /* 0x0005e4000c101908 */
.L_x_62:
[----:B------:R-:W-:Y:S05]  /*bc80*/  BSYNC B0 ;  /* 0x0000000000007941 */ /* 0x000fea0003800000 */
.L_x_61:
[----:B------:R-:W-:Y:S01]  /*bc90*/  ULDC.64 UR4, c[0x0][0x730] ;  /* 0x0001cc0000047ab9 */ /* 0x000fe20000000a00 */
[-C--:B------:R-:W-:Y:S01]  /*bca0*/  FMUL R19, R90, R8.reuse ;  /* 0x000000085a137220 */ /* 0x080fe20000400000 */
[----:B------:R-:W-:Y:S01]  /*bcb0*/  ISETP.NE.U32.AND P0, PT, RZ, UR4, PT ;  /* 0x00000004ff007c0c */ /* 0x000fe2000bf05070 */
[-C--:B------:R-:W-:Y:S01]  /*bcc0*/  FMUL R91, R91, R8.reuse ;  /* 0x000000085b5b7220 */ /* 0x080fe20000400000 */
[-C--:B-1----:R-:W-:Y:S01]  /*bcd0*/  FMUL R23, R94, R8.reuse ;  /* 0x000000085e177220 */ /* 0x082fe20000400000 */
[-C--:B------:R-:W-:Y:S01]  /*bce0*/  FMUL R95, R95, R8.reuse ;  /* 0x000000085f5f7220 */ /* 0x080fe20000400000 */
[----:B------:R-:W-:Y:S01]  /*bcf0*/  ISETP.NE.AND.EX P0, PT, RZ, UR5, PT, P0 ;  /* 0x00000005ff007c0c */ /* 0x000fe2000bf05300 */
        /* <DEDUP_REMOVED lines=20> */
[----:B------:R-:W-:Y:S06]  /*be40*/  @P0 BRA `(.L_x_63) ;  /* 0x0000000000200947 */ /* 0x000fec0003800000 */
[----:B------:R-:W-:Y:S02]  /*be50*/  ULDC.64 UR4, c[0x0][0x728] ;  /* 0x0001ca0000047ab9 */ /* 0x000fe40000000a00 */
[----:B------:R-:W-:-:S04]  /*be60*/  ISETP.NE.U32.AND P0, PT, RZ, UR4, PT ;  /* 0x00000004ff007c0c */ /* 0x000fc8000bf05070 */
[----:B------:R-:W-:-:S13]  /*be70*/  ISETP.NE.AND.EX P0, PT, RZ, UR5, PT, P0 ;  /* 0x00000005ff007c0c */ /* 0x000fda000bf05300 */
[----:B------:R-:W-:Y:S05]  /*be80*/  @!P0 BRA `(.L_x_64) ;  /* 0x00000000000c8947 */ /* 0x000fea0003800000 */
[----:B--2---:R-:W1:Y:S02]  /*be90*/  LDC.64 R4, c[0x0][0x728] ;  /* 0x0001ca00ff047b82 */ /* 0x004e640000000a00 */
[----:B-1----:R3:W5:Y:S01]  /*bea0*/  LDG.E R4, desc[UR8][R4.64] ;  /* 0x0000000804047981 */ /* 0x002762000c1e1900 */
[----:B------:R-:W-:Y:S05]  /*beb0*/  BRA `(.L_x_63) ;  /* 0x0000000000047947 */ /* 0x000fea0003800000 */
.L_x_64:
[----:B--2---:R-:W1:Y:S02]  /*bec0*/  LDC R4, c[0x0][0x720] ;  /* 0x0001c800ff047b82 */ /* 0x004e640000000800 */
.L_x_63:
[----:B------:R-:W-:Y:S02]  /*bed0*/  MOV R0, RZ ;  /* 0x000000ff00007202 */ /* 0x000fe40000000f00 */
[----:B-1---5:R-:W-:Y:S02]  /*bee0*/  MOV R28, R4 ;  /* 0x00000004001c7202 */ /* 0x022fe40000000f00 */
[----:B------:R-:W-:-:S13]  /*bef0*/  LOP3.LUT P0, RZ, R0, 0x1bf, RZ, 0xc0, !PT ;  /* 0x000001bf00ff7812 */ /* 0x000fda000780c0ff */
[----:B------:R-:W-:Y:S05]  /*bf00*/  @!P0 BRA `(.L_x_65) ;  /* 0x0000000000408947 */ /* 0x000fea0003800000 */
[----:B------:R-:W-:Y:S01]  /*bf10*/  MOV R0, 0x0 ;  /* 0x0000000000007802 */ /* 0x000fe20000000f00 */
[----:B------:R-:W-:Y:S01]  /*bf20*/  ULDC.64 UR4, c[0x4][0x70] ;  /* 0x01001c0000047ab9 */ /* 0x000fe20000000a00 */
[----:B------:R-:W-:Y:S01]  /*bf30*/  ULDC.64 UR6, c[0x4][0x8] ;  /* 0x0100020000067ab9 */ /* 0x000fe20000000a00 */
[----:B--2---:R-:W-:Y:S01]  /*bf40*/  MOV R4, UR4 ;  /* 0x0000000400047c02 */ /* 0x004fe20008000f00 */
[----:B------:R1:W2:Y:S01]  /*bf50*/  LDC.64 R14, c[0x4][R0] ;  /* 0x01000000000e7b82 */ /* 0x0002a20000000a00 */
[----:B---3--:R-:W-:Y:S01]  /*bf60*/  IMAD.U32 R5, RZ, RZ, UR5 ;  /* 0x00000005ff057e24 */ /* 0x008fe2000f8e00ff */
[----:B------:R-:W-:Y:S01]  /*bf70*/  ULDC.64 UR4, c[0x4][0x78] ;  /* 0x01001e0000047ab9 */ /* 0x000fe20000000a00 */
[----:B------:R-:W-:Y:S01]  /*bf80*/  IMAD.U32 R10, RZ, RZ, UR6 ;  /* 0x00000006ff0a7e24 */ /* 0x000fe2000f8e00ff */
[----:B------:R-:W-:Y:S01]  /*bf90*/  MOV R6, UR4 ;  /* 0x0000000400067c02 */ /* 0x000fe20008000f00 */
[----:B------:R-:W-:Y:S01]  /*bfa0*/  IMAD.MOV.U32 R12, RZ, RZ, 0x1 ;  /* 0x00000001ff0c7424 */ /* 0x000fe200078e00ff */
[----:B------:R-:W-:-:S02]  /*bfb0*/  MOV R7, UR5 ;  /* 0x0000000500077c02 */ /* 0x000fc40008000f00 */
[----:B------:R-:W-:Y:S02]  /*bfc0*/  MOV R11, UR7 ;  /* 0x00000007000b7c02 */ /* 0x000fe40008000f00 */
[----:B------:R-:W-:Y:S02]  /*bfd0*/  MOV R8, 0x70 ;  /* 0x0000007000087802 */ /* 0x000fe40000000f00 */
[----:B-1----:R-:W-:-:S07]  /*bfe0*/  MOV R13, RZ ;  /* 0x000000ff000d7202 */ /* 0x002fce0000000f00 */
[----:B------:R-:W-:-:S07]  /*bff0*/  LEPC R20, `(.L_x_65) ;  /* 0x000000001014794e */ /* 0x000fce0000000000 */
[----:B--2---:R-:W-:Y:S05]  /*c000*/  CALL.ABS.NOINC R14 ;  /* 0x000000000e007343 */ /* 0x004fea0003c00000 */
.L_x_65:
        /* <DEDUP_REMOVED lines=9> */
[----:B------:R-:W-:Y:S01]  /*c0a0*/  MOV R6, UR6 ;  /* 0x0000000600067c02 */ /* 0x000fe20008000f00 */
[----:B------:R-:W-:Y:S01]  /*c0b0*/  IMAD.U32 R10, RZ, RZ, UR4 ;  /* 0x00000004ff0a7e24 */ /* 0x000fe2000f8e00ff */
[----:B------:R-:W-:Y:S01]  /*c0c0*/  MOV R7, UR7 ;  /* 0x0000000700077c02 */ /* 0x000fe20008000f00 */
[----:B------:R-:W-:Y:S01]  /*c0d0*/  IMAD.MOV.U32 R12, RZ, RZ, 0x1 ;  /* 0x00000001ff0c7424 */ /* 0x000fe200078e00ff */
[----:B------:R-:W-:-:S02]  /*c0e0*/  MOV R11, UR5 ;  /* 0x00000005000b7c02 */ /* 0x000fc40008000f00 */
[----:B------:R-:W-:Y:S02]  /*c0f0*/  MOV R8, 0x70 ;  /* 0x0000007000087802 */ /* 0x000fe40000000f00 */
[----:B-1----:R-:W-:-:S07]  /*c100*/  MOV R13, RZ ;  /* 0x000000ff000d7202 */ /* 0x002fce0000000f00 */
[----:B------:R-:W-:-:S07]  /*c110*/  LEPC R20, `(.L_x_66) ;  /* 0x000000001014794e */ /* 0x000fce0000000000 */
[----:B--2---:R-:W-:Y:S05]  /*c120*/  CALL.ABS.NOINC R14 ;  /* 0x000000000e007343 */ /* 0x004fea0003c00000 */
.L_x_66:
[----:B------:R-:W-:Y:S01]  /*c130*/  ULDC.64 UR4, c[0x0][0x730] ;  /* 0x0001cc0000047ab9 */ /* 0x000fe20000000a00 */
[----:B------:R-:W-:Y:S02]  /*c140*/  SHF.L.U32 R0, R16, 0x5, RZ ;  /* 0x0000000510007819 */ /* 0x000fe400000006ff */
[----:B------:R-:W-:Y:S02]  /*c150*/  ISETP.NE.U32.AND P0, PT, RZ, UR4, PT ;  /* 0x00000004ff007c0c */ /* 0x000fe4000bf05070 */
[----:B--2---:R-:W-:Y:S02]  /*c160*/  SHF.R.U32.HI R4, RZ, 0x1, R16 ;  /* 0x00000001ff047819 */ /* 0x004fe40000011610 */
[----:B------:R-:W-:Y:S02]  /*c170*/  ISETP.NE.AND.EX P0, PT, RZ, UR5, PT, P0 ;  /* 0x00000005ff007c0c */ /* 0x000fe4000bf05300 */
[C---:B------:R-:W-:Y:S02]  /*c180*/  LOP3.LUT R3, R0.reuse, 0xc0, RZ, 0xc0, !PT ;  /* 0x000000c000037812 */ /* 0x040fe400078ec0ff */
[----:B---3--:R-:W-:-:S02]  /*c190*/  LOP3.LUT R5, R0, 0x20, RZ, 0xc0, !PT ;  /* 0x0000002000057812 */ /* 0x008fc400078ec0ff */
[----:B------:R-:W-:Y:S01]  /*c1a0*/  LOP3.LUT R3, R3, 0x8, R4, 0xf8, !PT ;  /* 0x0000000803037812 */ /* 0x000fe200078ef804 */
[----:B------:R-:W-:Y:S01]  /*c1b0*/  IMAD.SHL.U32 R4, R16, 0x4, RZ ;  /* 0x0000000410047824 */ /* 0x000fe200078e00ff */
[----:B------:R-:W-:Y:S02]  /*c1c0*/  IADD3 R17, R17, 0x1f, RZ ;  /* 0x0000001f11117810 */ /* 0x000fe40007ffe0ff */
[----:B------:R-:W-:Y:S02]  /*c1d0*/  LEA R5, R18, R5, 0x9 ;  /* 0x0000000512057211 */ /* 0x000fe400078e48ff */
[----:B------:R-:W-:Y:S01]  /*c1e0*/  LOP3.LUT R3, R3, 0x18, R4, 0x78, !PT ;  /* 0x0000001803037812 */ /* 0x000fe200078e7804 */
[----:B------:R-:W1:Y:S01]  /*c1f0*/  @P0 LDC R28, c[0x0][0x720] ;  /* 0x0001c800ff1c0b82 */ /* 0x000e620000000800 */
[----:B------:R-:W-:Y:S02]  /*c200*/  LOP3.LUT R0, R0, 0x100, RZ, 0xc0, !PT ;  /* 0x0000010000007812 */ /* 0x000fe400078ec0ff */
[----:B------:R-:W-:-:S02]  /*c210*/  ISETP.GT.U32.AND P1, PT, R17, 0x3e, PT ;  /* 0x0000003e1100780c */ /* 0x000fc40003f24070 */
[----:B------:R-:W-:Y:S02]  /*c220*/  IADD3 R3, R3, R5, R0 ;  /* 0x0000000503037210 */ /* 0x000fe40007ffe000 */
[----:B------:R-:W-:Y:S02]  /*c230*/  LOP3.LUT P0, RZ, R16, 0x4, RZ, 0xc0, !PT ;  /* 0x0000000410ff7812 */ /* 0x000fe4000780c0ff */
[----:B------:R-:W-:Y:S01]  /*c240*/  LEA R3, R3, R2, 0x1 ;  /* 0x0000000203037211 */ /* 0x000fe200078e08ff */
[-C--:B-1----:R-:W-:Y:S01]  /*c250*/  FMUL R5, R19, R28.reuse ;  /* 0x0000001c13057220 */ /* 0x082fe20000400000 */
[-C--:B------:R-:W-:Y:S01]  /*c260*/  FMUL R0, R91, R28.reuse ;  /* 0x0000001c5b007220 */ /* 0x080fe20000400000 */
[-C--:B------:R-:W-:Y:S01]  /*c270*/  FMUL R7, R23, R28.reuse ;  /* 0x0000001c17077220 */ /* 0x080fe20000400000 */
[-C--:B------:R-:W-:Y:S01]  /*c280*/  FMUL R8, R95, R28.reuse ;  /* 0x0000001c5f087220 */ /* 0x080fe20000400000 */
[-C--:B------:R-:W-:Y:S01]  /*c290*/  FMUL R9, R25, R28.reuse ;  /* 0x0000001c19097220 */ /* 0x080fe20000400000 */
[-C--:B------:R-:W-:Y:S01]  /*c2a0*/  FMUL R10, R99, R28.reuse ;  /* 0x0000001c630a7220 */ /* 0x080fe20000400000 */
[----:B------:R-:W-:Y:S01]  /*c2b0*/  F2FP.BF16.F32.PACK_AB R5, R0, R5 ;  /* 0x000000050005723e */ /* 0x000fe200000010ff */
        /* <DEDUP_REMOVED lines=10> */
[----:B------:R-:W-:-:S02]  /*c360*/  IMAD.MOV.U32 R0, RZ, RZ, 0x10 ;  /* 0x00000010ff007424 */ /* 0x000fc400078e00ff */
        /* <DEDUP_REMOVED lines=31> */
[----:B------:R-:W-:Y:S01]  /*c560*/  F2FP.BF16.F32.PACK_AB R7, R8, R7 ;  /* 0x000000070807723e */ /* 0x000fe200000010ff */
[----:B------:R-:W-:Y:S01]  /*c570*/  FMUL R28, R43, R28 ;  /* 0x0000001c2b1c7220 */ /* 0x000fe20000400000 */
[----:B------:R-:W-:-:S02]  /*c580*/  F2FP.BF16.F32.PACK_AB R9, R10, R9 ;  /* 0x000000090a09723e */ /* 0x000fc400000010ff */
[----:B------:R-:W-:Y:S02]  /*c590*/  F2FP.BF16.F32.PACK_AB R4, R89, R4 ;  /* 0x000000045904723e */ /* 0x000fe400000010ff */
[----:B------:R-:W-:Y:S02]  /*c5a0*/  F2FP.BF16.F32.PACK_AB R6, R93, R6 ;  /* 0x000000065d06723e */ /* 0x000fe400000010ff */
[----:B------:R-:W-:Y:S02]  /*c5b0*/  F2FP.BF16.F32.PACK_AB R8, R97, R96 ;  /* 0x000000606108723e */ /* 0x000fe400000010ff */
[----:B------:R-:W-:Y:S02]  /*c5c0*/  F2FP.BF16.F32.PACK_AB R10, R101, R100 ;  /* 0x00000064650a723e */ /* 0x000fe400000010ff */
[----:B------:R-:W-:Y:S02]  /*c5d0*/  F2FP.BF16.F32.PACK_AB R11, R12, R11 ;  /* 0x0000000b0c0b723e */ /* 0x000fe400000010ff */
[----:B------:R-:W-:Y:S01]  /*c5e0*/  SEL R0, R0, 0xfffffff0, !P0 ;  /* 0xfffffff000007807 */ /* 0x000fe20004000000 */
[----:B------:R-:W-:Y:S06]  /*c5f0*/  @P1 BRA `(.L_x_67) ;  /* 0x0000000000041947 */ /* 0x000fec0003800000 */
[----:B------:R-:W-:-:S04]  /*c600*/  DEPBAR.LE SB0, 0x1 ;  /* 0x000080400000791a */ /* 0x000fc80000000000 */
.L_x_67:
[----:B------:R-:W-:Y:S05]  /*c610*/  WARPSYNC.ALL ;  /* 0x0000000000007948 */ /* 0x000fea0003800000 */
[----:B------:R-:W-:Y:S01]  /*c620*/  BAR.SYNC.DEFER_BLOCKING 0x1, 0x80 ;  /* 0x0042000000007b1d */ /* 0x000fe20000010000 */
[----:B------:R-:W-:Y:S02]  /*c630*/  LEA R0, R0, R3, 0x1 ;  /* 0x0000000300007211 */ /* 0x000fe400078e08ff */
[----:B------:R-:W-:Y:S02]  /*c640*/  F2FP.BF16.F32.PACK_AB R13, R13, R14 ;  /* 0x0000000e0d0d723e */ /* 0x000fe400000010ff */
[----:B------:R-:W-:Y:S01]  /*c650*/  F2FP.BF16.F32.PACK_AB R15, R15, R16 ;  /* 0x000000100f0f723e */ /* 0x000fe200000010ff */
[----:B------:R-:W-:Y:S01]  /*c660*/  BSSY B0, `(.L_x_68) ;  /* 0x000001d000007945 */ /* 0x000fe20003800000 */
[----:B------:R-:W-:-:S02]  /*c670*/  F2FP.BF16.F32.PACK_AB R17, R17, R18 ;  /* 0x000000121111723e */ /* 0x000fc400000010ff */
[----:B------:R-:W-:Y:S02]  /*c680*/  F2FP.BF16.F32.PACK_AB R12, R105, R104 ;  /* 0x00000068690c723e */ /* 0x000fe400000010ff */
[----:B------:R-:W-:Y:S02]  /*c690*/  F2FP.BF16.F32.PACK_AB R14, R109, R108 ;  /* 0x0000006c6d0e723e */ /* 0x000fe400000010ff */
[----:B------:R-:W-:Y:S02]  /*c6a0*/  F2FP.BF16.F32.PACK_AB R16, R113, R112 ;  /* 0x000000707110723e */ /* 0x000fe400000010ff */
[----:B------:R-:W-:Y:S02]  /*c6b0*/  F2FP.BF16.F32.PACK_AB R18, R117, R116 ;  /* 0x000000747512723e */ /* 0x000fe400000010ff */
[----:B------:R-:W-:Y:S01]  /*c6c0*/  F2FP.BF16.F32.PACK_AB R19, R19, R20 ;  /* 0x000000141313723e */ /* 0x000fe200000010ff */
[----:B------:R1:W-:Y:S04]  /*c6d0*/  STSM.16.M88.4 [R3], R4 ;  /* 0x0000000403007844 */ /* 0x0003e80000000200 */
[----:B------:R1:W-:Y:S01]  /*c6e0*/  STSM.16.M88.4 [R0], R8 ;  /* 0x0000000800007844 */ /* 0x0003e20000000200 */
[----:B------:R-:W-:Y:S01]  /*c6f0*/  @!PT LDS RZ, [RZ] ;  /* 0x00000000fffff984 */ /* 0x000fe20000000800 */
[----:B------:R-:W-:Y:S01]  /*c700*/  @!PT LDS RZ, [RZ] ;  /* 0x00000000fffff984 */ /* 0x000fe20000000800 */
[----:B------:R-:W-:Y:S01]  /*c710*/  @!PT LDS RZ, [RZ] ;  /* 0x00000000fffff984 */ /* 0x000fe20000000800 */
[----:B------:R-:W-:Y:S01]  /*c720*/  @!PT LDS RZ, [RZ] ;  /* 0x00000000fffff984 */ /* 0x000fe20000000800 */
[----:B------:R2:W-:Y:S06]  /*c730*/  MEMBAR.ALL.CTA ;  /* 0x0000000000007992 */ /* 0x0005ec0000008000 */
[----:B--2---:R-:W2:Y:S02]  /*c740*/  FENCE.VIEW.ASYNC.S ;  /* 0x00000000000073c6 */ /* 0x004ea40000000000 */
[----:B--2---:R-:W-:Y:S06]  /*c750*/  BAR.SYNC.DEFER_BLOCKING 0x1, 0x80 ;  /* 0x0042000000007b1d */ /* 0x004fec0000010000 */
[----:B------:R-:W-:Y:S05]  /*c760*/  @P1 BRA `(.L_x_69) ;  /* 0x0000000000301947 */ /* 0x000fea0003800000 */
[----:B------:R-:W2:Y:S01]  /*c770*/  S2UR UR10, SR_CTAID.X ;  /* 0x00000000000a79c3 */ /* 0x000ea20000002500 */
[----:B------:R-:W-:Y:S01]  /*c780*/  ULDC.64 UR4, c[0x0][0x198] ;  /* 0x0000660000047ab9 */ /* 0x000fe20000000a00 */
[----:B------:R-:W-:Y:S01]  /*c790*/  R2UR UR8, R2 ;  /* 0x00000000020872ca */ /* 0x000fe200000e0000 */
[----:B------:R-:W-:Y:S01]  /*c7a0*/  UIADD3 UR4, UP0, UR4, 0x670, URZ ;  /* 0x0000067004047890 */ /* 0x000fe2000ff1e03f */
[----:B------:R-:W-:Y:S01]  /*c7b0*/  UMOV UR9, URZ ;  /* 0x0000003f00097c82 */ /* 0x000fe20008000000 */
[----:B------:R-:W-:Y:S02]  /*c7c0*/  UMOV UR11, UR36 ;  /* 0x00000024000b7c82 */ /* 0x000fe40008000000 */
[----:B------:R-:W-:Y:S01]  /*c7d0*/  UIADD3.X UR5, URZ, UR5, URZ, UP0, !UPT ;  /* 0x000000053f057290 */ /* 0x000fe200087fe43f */
[----:B------:R-:W-:Y:S01]  /*c7e0*/  UMOV UR12, UR37 ;  /* 0x00000025000c7c82 */ /* 0x000fe20008000000 */
[----:B--2---:R-:W-:-:S09]  /*c7f0*/  USHF.L.U32 UR10, UR10, 0x6, URZ ;  /* 0x000000060a0a7899 */ /* 0x004fd2000800063f */
[----:B------:R2:W-:Y:S01]  /*c800*/  UTMASTG.4D [UR8], [UR4] ;  /* 0x00000008040073b5 */ /* 0x0005e20008018000 */
[----:B------:R0:W-:Y:S01]  /*c810*/  UTMACMDFLUSH ;  /* 0x00000000000079b7 */ /* 0x0001e20000000000 */
[----:B--2---:R-:W-:-:S04]  /*c820*/  DEPBAR.LE SB0, 0x1 ;  /* 0x000080400000791a */ /* 0x004fc80000000000 */
.L_x_69:
[----:B------:R-:W-:Y:S05]  /*c830*/  BSYNC B0 ;  /* 0x0000000000007941 */ /* 0x000fea0003800000 */
.L_x_68:
[----:B------:R-:W-:Y:S01]  /*c840*/  BAR.SYNC.DEFER_BLOCKING 0x1, 0x80 ;  /* 0x0042000000007b1d */ /* 0x000fe20000010000 */
[----:B------:R-:W-:Y:S02]  /*c850*/  F2FP.BF16.F32.PACK_AB R21, R21, R22 ;  /* 0x000000161515723e */ /* 0x000fe400000010ff */
[----:B------:R-:W-:Y:S02]  /*c860*/  F2FP.BF16.F32.PACK_AB R23, R23, R24 ;  /* 0x000000181717723e */ /* 0x000fe400000010ff */
[----:B------:R-:W-:Y:S01]  /*c870*/  F2FP.BF16.F32.PACK_AB R25, R25, R26 ;  /* 0x0000001a1919723e */ /* 0x000fe200000010ff */
[----:B------:R-:W-:Y:S01]  /*c880*/  BSSY B0, `(.L_x_70) ;  /* 0x000001d000007945 */ /* 0x000fe20003800000 */
[----:B------:R-:W-:Y:S02]  /*c890*/  F2FP.BF16.F32.PACK_AB R20, R121, R120 ;  /* 0x000000787914723e */ /* 0x000fe400000010ff */
[----:B------:R-:W-:Y:S02]  /*c8a0*/  F2FP.BF16.F32.PACK_AB R22, R125, R124 ;  /* 0x0000007c7d16723e */ /* 0x000fe400000010ff */
[----:B------:R-:W-:-:S02]  /*c8b0*/  F2FP.BF16.F32.PACK_AB R24, R129, R128 ;  /* 0x000000808118723e */ /* 0x000fc400000010ff */
[----:B------:R-:W-:Y:S02]  /*c8c0*/  F2FP.BF16.F32.PACK_AB R26, R133, R132 ;  /* 0x00000084851a723e */ /* 0x000fe400000010ff */
[----:B------:R-:W-:Y:S01]  /*c8d0*/  F2FP.BF16.F32.PACK_AB R27, R27, R28 ;  /* 0x0000001c1b1b723e */ /* 0x000fe200000010ff */
[----:B------:R2:W-:Y:S04]  /*c8e0*/  STSM.16.M88.4 [R3+0x1000], R12 ;  /* 0x0010000c03007844 */ /* 0x0005e80000000200 */
[----:B------:R2:W-:Y:S01]  /*c8f0*/  STSM.16.M88.4 [R0+0x1000], R16 ;  /* 0x0010001000007844 */ /* 0x0005e20000000200 */
[----:B------:R-:W-:Y:S01]  /*c900*/  @!PT LDS RZ, [RZ] ;  /* 0x00000000fffff984 */ /* 0x000fe20000000800 */
[----:B------:R-:W-:Y:S01]  /*c910*/  @!PT LDS RZ, [RZ] ;  /* 0x00000000fffff984 */ /* 0x000fe20000000800 */
[----:B------:R-:W-:Y:S01]  /*c920*/  @!PT LDS RZ, [RZ] ;  /* 0x00000000fffff984 */ /* 0x000fe20000000800 */
[----:B------:R-:W-:Y:S01]  /*c930*/  @!PT LDS RZ, [RZ] ;  /* 0x00000000fffff984 */ /* 0x000fe20000000800 */
[----:B------:R3:W-:Y:S06]  /*c940*/  MEMBAR.ALL.CTA ;  /* 0x0000000000007992 */ /* 0x0007ec0000008000 */
[----:B---3--:R-:W3:Y:S02]  /*c950*/  FENCE.VIEW.ASYNC.S ;  /* 0x00000000000073c6 */ /* 0x008ee40000000000 */
[----:B---3--:R-:W-:Y:S06]  /*c960*/  BAR.SYNC.DEFER_BLOCKING 0x1, 0x80 ;  /* 0x0042000000007b1d */ /* 0x008fec0000010000 */
[----:B------:R-:W-:Y:S05]  /*c970*/  @P1 BRA `(.L_x_71) ;  /* 0x0000000000341947 */ /* 0x000fea0003800000 */
[----:B------:R-:W3:Y:S01]  /*c980*/  S2UR UR10, SR_CTAID.X ;  /* 0x00000000000a79c3 */ /* 0x000ee20000002500 */
[----:B------:R-:W-:Y:S01]  /*c990*/  R2UR UR8, R2 ;  /* 0x00000000020872ca */ /* 0x000fe200000e0000 */
[----:B------:R-:W-:Y:S01]  /*c9a0*/  ULDC.64 UR4, c[0x0][0x198] ;  /* 0x0000660000047ab9 */ /* 0x000fe20000000a00 */
[----:B------:R-:W-:Y:S01]  /*c9b0*/  UMOV UR9, 0x20 ;  /* 0x0000002000097882 */ /* 0x000fe20000000000 */
[----:B------:R-:W-:Y:S01]  /*c9c0*/  UIADD3 UR4, UP0, UR4, 0x670, URZ ;  /* 0x0000067004047890 */ /* 0x000fe2000ff1e03f */
[----:B------:R-:W-:Y:S01]  /*c9d0*/  UMOV UR11, UR36 ;  /* 0x00000024000b7c82 */ /* 0x000fe20008000000 */
[----:B------:R-:W-:Y:S02]  /*c9e0*/  UMOV UR12, UR37 ;  /* 0x00000025000c7c82 */ /* 0x000fe40008000000 */
[----:B------:R-:W-:-:S06]  /*c9f0*/  UIADD3.X UR5, URZ, UR5, URZ, UP0, !UPT ;  /* 0x000000053f057290 */ /* 0x000fcc00087fe43f */
[----:B------:R-:W-:Y:S02]  /*ca00*/  UIADD3 UR8, UR8, 0x1000, URZ ;  /* 0x0000100008087890 */ /* 0x000fe4000fffe03f */
[----:B---3--:R-:W-:-:S09]  /*ca10*/  USHF.L.U32 UR10, UR10, 0x6, URZ ;  /* 0x000000060a0a7899 */ /* 0x008fd2000800063f */
[----:B------:R3:W-:Y:S01]  /*ca20*/  UTMASTG.4D [UR8], [UR4] ;  /* 0x00000008040073b5 */ /* 0x0007e20008018000 */
[----:B------:R0:W-:Y:S01]  /*ca30*/  UTMACMDFLUSH ;  /* 0x00000000000079b7 */ /* 0x0001e20000000000 */
[----:B---3--:R-:W-:-:S04]  /*ca40*/  DEPBAR.LE SB0, 0x1 ;  /* 0x000080400000791a */ /* 0x008fc80000000000 */
.L_x_71:
[----:B------:R-:W-:Y:S05]  /*ca50*/  BSYNC B0 ;  /* 0x0000000000007941 */ /* 0x000fea0003800000 */
.L_x_70:
[----:B------:R-:W-:Y:S06]  /*ca60*/  BAR.SYNC.DEFER_BLOCKING 0x1, 0x80 ;  /* 0x0042000000007b1d */ /* 0x000fec0000010000 */
[----:B------:R-:W-:Y:S01]  /*ca70*/  BSSY B0, `(.L_x_72) ;  /* 0x0000016000007945 */ /* 0x000fe20003800000 */
[----:B------:R3:W-:Y:S04]  /*ca80*/  STSM.16.M88.4 [R3], R20 ;  /* 0x0000001403007844 */ /* 0x0007e80000000200 */
[----:B------:R3:W-:Y:S01]  /*ca90*/  STSM.16.M88.4 [R0], R24 ;  /* 0x0000001800007844 */ /* 0x0007e20000000200 */
[----:B------:R-:W-:Y:S01]  /*caa0*/  @!PT LDS RZ, [RZ] ;  /* 0x00000000fffff984 */ /* 0x000fe20000000800 */
[----:B------:R-:W-:Y:S01]  /*cab0*/  @!PT LDS RZ, [RZ] ;  /* 0x00000000fffff984 */ /* 0x000fe20000000800 */
[----:B------:R-:W-:Y:S01]  /*cac0*/  @!PT LDS RZ, [RZ] ;  /* 0x00000000fffff984 */ /* 0x000fe20000000800 */
[----:B------:R-:W-:Y:S01]  /*cad0*/  @!PT LDS RZ, [RZ] ;  /* 0x00000000fffff984 */ /* 0x000fe20000000800 */
[----:B------:R4:W-:Y:S06]  /*cae0*/  MEMBAR.ALL.CTA ;  /* 0x0000000000007992 */ /* 0x0009ec0000008000 */
[----:B----4-:R-:W4:Y:S02]  /*caf0*/  FENCE.VIEW.ASYNC.S ;  /* 0x00000000000073c6 */ /* 0x010f240000000000 */
[----:B----4-:R-:W-:Y:S06]  /*cb00*/  BAR.SYNC.DEFER_BLOCKING 0x1, 0x80 ;  /* 0x0042000000007b1d */ /* 0x010fec0000010000 */
[----:B------:R-:W-:Y:S05]  /*cb10*/  @P1 BRA `(.L_x_73) ;  /* 0x00000000002c1947 */ /* 0x000fea0003800000 */
[----:B------:R-:W4:Y:S01]  /*cb20*/  S2UR UR10, SR_CTAID.X ;  /* 0x00000000000a79c3 */ /* 0x000f220000002500 */
[----:B------:R-:W-:Y:S01]  /*cb30*/  ULDC.64 UR4, c[0x0][0x198] ;  /* 0x0000660000047ab9 */ /* 0x000fe20000000a00 */
[----:B------:R-:W-:Y:S01]  /*cb40*/  R2UR UR8, R2 ;  /* 0x00000000020872ca */ /* 0x000fe200000e0000 */
[----:B------:R-:W-:Y:S01]  /*cb50*/  UIADD3 UR4, UP0, UR4, 0x670, URZ ;  /* 0x0000067004047890 */ /* 0x000fe2000ff1e03f */
[----:B------:R-:W-:Y:S01]  /*cb60*/  UMOV UR9, 0x40 ;  /* 0x0000004000097882 */ /* 0x000fe20000000000 */
[----:B------:R-:W-:Y:S02]  /*cb70*/  UMOV UR11, UR36 ;  /* 0x00000024000b7c82 */ /* 0x000fe40008000000 */
[----:B------:R-:W-:Y:S01]  /*cb80*/  UIADD3.X UR5, URZ, UR5, URZ, UP0, !UPT ;  /* 0x000000053f057290 */ /* 0x000fe200087fe43f */
[----:B------:R-:W-:Y:S01]  /*cb90*/  UMOV UR12, UR37 ;  /* 0x00000025000c7c82 */ /* 0x000fe20008000000 */
[----:B----4-:R-:W-:-:S09]  /*cba0*/  USHF.L.U32 UR10, UR10, 0x6, URZ ;  /* 0x000000060a0a7899 */ /* 0x010fd2000800063f */
[----:B------:R4:W-:Y:S02]  /*cbb0*/  UTMASTG.4D [UR8], [UR4] ;  /* 0x00000008040073b5 */ /* 0x0009e40008018000 */
[----:B----4-:R0:W-:Y:S02]  /*cbc0*/  UTMACMDFLUSH ;  /* 0x00000000000079b7 */ /* 0x0101e40000000000 */
.L_x_73:
[----:B------:R-:W-:Y:S05]  /*cbd0*/  BSYNC B0 ;  /* 0x0000000000007941 */ /* 0x000fea0003800000 */
.L_x_72:
[----:B------:R-:W-:-:S04]  /*cbe0*/  DEPBAR.LE SB0, 0x0 ;  /* 0x000080000000791a */ /* 0x000fc80000000000 */
[----:B------:R-:W-:Y:S05]  /*cbf0*/  EXIT ;  /* 0x000000000000794d */ /* 0x000fea0003800000 */
.L_x_7:
[----:B-1----:R1:W2:Y:S02]  /*cc00*/  SYNCS.PHASECHK.TRANS64.TRYWAIT P2, [R3+URZ+0x1b048], R2 ;  /* 0x01b04802030075a7 */ /* 0x0022a4000804017f */
[----:B--2---:R-:W-:Y:S05]  /*cc10*/  @!P2 NANOSLEEP.SYNCS 0x989680 ;  /* 0x009896800000a95d */ /* 0x004fea0003900000 */
[----:B------:R-:W2:Y:S02]  /*cc20*/  @!P2 SYNCS.PHASECHK.TRANS64 P2, [R3+URZ+0x1b048], R2 ;  /* 0x01b048020300a5a7 */ /* 0x000ea4000804007f */
[----:B--2---:R-:W-:Y:S05]  /*cc30*/  @!P2 BRA `(.L_x_7) ;  /* 0xfffffffc00f0a947 */ /* 0x004fea000383ffff */
[----:B------:R-:W-:Y:S05]  /*cc40*/  BRA `(.L_x_74) ;  /* 0xffffff3800a87947 */ /* 0x000fea000383ffff */
.L_x_12:
[----:B-1----:R1:W2:Y:S02]  /*cc50*/  SYNCS.PHASECHK.TRANS64.TRYWAIT P1, [R3+URZ+0x1b020], R2 ;  /* 0x01b02002030075a7 */ /* 0x0022a4000802017f */
[----:B--2---:R-:W-:Y:S05]  /*cc60*/  @!P1 NANOSLEEP.SYNCS 0x989680 ;  /* 0x009896800000995d */ /* 0x004fea0003900000 */
[----:B------:R-:W2:Y:S02]  /*cc70*/  @!P1 SYNCS.PHASECHK.TRANS64 P1, [R3+URZ+0x1b020], R2 ;  /* 0x01b02002030095a7 */ /* 0x000ea4000802007f */
[----:B--2---:R-:W-:Y:S05]  /*cc80*/  @!P1 BRA `(.L_x_12) ;  /* 0xfffffffc00f09947 */ /* 0x004fea000383ffff */
[----:B------:R-:W-:Y:S05]  /*cc90*/  BRA `(.L_x_75) ;  /* 0xffffff3c00787947 */ /* 0x000fea000383ffff */
.L_x_14:
[----:B-1----:R1:W2:Y:S02]  /*cca0*/  SYNCS.PHASECHK.TRANS64.TRYWAIT P1, [R2+URZ+0x1b020], R3 ;  /* 0x01b02003020075a7 */ /* 0x0022a4000802017f */
[----:B--2---:R-:W-:Y:S05]  /*ccb0*/  @!P1 NANOSLEEP.SYNCS 0x989680 ;  /* 0x009896800000995d */ /* 0x004fea0003900000 */
[----:B------:R-:W2:Y:S02]  /*ccc0*/  @!P1 SYNCS.PHASECHK.TRANS64 P1, [R2+URZ+0x1b020], R3 ;  /* 0x01b02003020095a7 */ /* 0x000ea4000802007f */
[----:B--2---:R-:W-:Y:S05]  /*ccd0*/  @!P1 BRA `(.L_x_14) ;  /* 0xfffffffc00f09947 */ /* 0x004fea000383ffff */
[----:B------:R-:W-:Y:S05]  /*cce0*/  BRA `(.L_x_76) ;  /* 0xffffff4000087947 */ /* 0x000fea000383ffff */
.L_x_17:
[----:B-1----:R1:W2:Y:S02]  /*ccf0*/  SYNCS.PHASECHK.TRANS64.TRYWAIT P1, [R3+URZ+0x1b020], R4 ;  /* 0x01b02004030075a7 */ /* 0x0022a4000802017f */
[----:B--2---:R-:W-:Y:S05]  /*cd00*/  @!P1 NANOSLEEP.SYNCS 0x989680 ;  /* 0x009896800000995d */ /* 0x004fea0003900000 */
[----:B------:R-:W2:Y:S02]  /*cd10*/  @!P1 SYNCS.PHASECHK.TRANS64 P1, [R3+URZ+0x1b020], R4 ;  /* 0x01b02004030095a7 */ /* 0x000ea4000802007f */
[----:B--2---:R-:W-:Y:S05]  /*cd20*/  @!P1 BRA `(.L_x_17) ;  /* 0xfffffffc00f09947 */ /* 0x004fea000383ffff */
[----:B------:R-:W-:Y:S05]  /*cd30*/  BRA `(.L_x_77) ;  /* 0xffffff4000b47947 */ /* 0x000fea000383ffff */
.L_x_19:
[----:B-1----:R1:W2:Y:S02]  /*cd40*/  SYNCS.PHASECHK.TRANS64.TRYWAIT P1, [R3+URZ+0x1b020], R2 ;  /* 0x01b02002030075a7 */ /* 0x0022a4000802017f */
[----:B--2---:R-:W-:Y:S05]  /*cd50*/  @!P1 NANOSLEEP.SYNCS 0x989680 ;  /* 0x009896800000995d */ /* 0x004fea0003900000 */
[----:B------:R-:W2:Y:S02]  /*cd60*/  @!P1 SYNCS.PHASECHK.TRANS64 P1, [R3+URZ+0x1b020], R2 ;  /* 0x01b02002030095a7 */ /* 0x000ea4000802007f */
[----:B--2---:R-:W-:Y:S05]  /*cd70*/  @!P1 BRA `(.L_x_19) ;  /* 0xfffffffc00f09947 */ /* 0x004fea000383ffff */
[----:B------:R-:W-:Y:S05]  /*cd80*/  BRA `(.L_x_78) ;  /* 0xffffff44005c7947 */ /* 0x000fea000383ffff */
.L_x_21:
[----:B-1----:R1:W2:Y:S02]  /*cd90*/  SYNCS.PHASECHK.TRANS64.TRYWAIT P1, [R2+URZ+0x1b040], R89 ;  /* 0x01b04059020075a7 */ /* 0x0022a4000802017f */
[----:B--2---:R-:W-:Y:S05]  /*cda0*/  @!P1 NANOSLEEP.SYNCS 0x989680 ;  /* 0x009896800000995d */ /* 0x004fea0003900000 */
[----:B------:R-:W2:Y:S02]  /*cdb0*/  @!P1 SYNCS.PHASECHK.TRANS64 P1, [R2+URZ+0x1b040], R89 ;  /* 0x01b04059020095a7 */ /* 0x000ea4000802007f */
[----:B--2---:R-:W-:Y:S05]  /*cdc0*/  @!P1 BRA `(.L_x_21) ;  /* 0xfffffffc00f09947 */ /* 0x004fea000383ffff */
[----:B------:R-:W-:Y:S05]  /*cdd0*/  BRA `(.L_x_79) ;  /* 0xffffff48000c7947 */ /* 0x000fea000383ffff */
.L_x_22:
[----:B--2---:R2:W3:Y:S02]  /*cde0*/  SYNCS.PHASECHK.TRANS64.TRYWAIT P1, [R2+URZ+0x1b000], R89 ;  /* 0x01b00059020075a7 */ /* 0x0044e4000802017f */
[----:B---3--:R-:W-:Y:S05]  /*cdf0*/  @!P1 NANOSLEEP.SYNCS 0x989680 ;  /* 0x009896800000995d */ /* 0x008fea0003900000 */
[----:B------:R-:W3:Y:S02]  /*ce00*/  @!P1 SYNCS.PHASECHK.TRANS64 P1, [R2+URZ+0x1b000], R89 ;  /* 0x01b00059020095a7 */ /* 0x000ee4000802007f */
[----:B---3--:R-:W-:Y:S05]  /*ce10*/  @!P1 BRA `(.L_x_22) ;  /* 0xfffffffc00f09947 */ /* 0x008fea000383ffff */
[----:B------:R-:W-:Y:S05]  /*ce20*/  BRA `(.L_x_80) ;  /* 0xffffff4800187947 */ /* 0x000fea000383ffff */
.L_x_23:
[----:B-1----:R1:W3:Y:S02]  /*ce30*/  SYNCS.PHASECHK.TRANS64.TRYWAIT P6, [R2+URZ+0x1b008], R89 ;  /* 0x01b00859020075a7 */ /* 0x0022e400080c017f */
[----:B---3--:R-:W-:Y:S05]  /*ce40*/  @!P6 NANOSLEEP.SYNCS 0x989680 ;  /* 0x009896800000e95d */ /* 0x008fea0003900000 */
[----:B------:R-:W3:Y:S02]  /*ce50*/  @!P6 SYNCS.PHASECHK.TRANS64 P6, [R2+URZ+0x1b008], R89 ;  /* 0x01b008590200e5a7 */ /* 0x000ee400080c007f */
[----:B---3--:R-:W-:Y:S05]  /*ce60*/  @!P6 BRA `(.L_x_23) ;  /* 0xfffffffc00f0e947 */ /* 0x008fea000383ffff */
[----:B------:R-:W-:Y:S05]  /*ce70*/  BRA `(.L_x_81) ;  /* 0xffffff6000fc7947 */ /* 0x000fea000383ffff */
.L_x_25:
[----:B-1----:R1:W2:Y:S02]  /*ce80*/  SYNCS.PHASECHK.TRANS64.TRYWAIT P2, [R19+URZ+0x1b000], R14 ;  /* 0x01b0000e130075a7 */ /* 0x0022a4000804017f */
[----:B--2---:R-:W-:Y:S05]  /*ce90*/  @!P2 NANOSLEEP.SYNCS 0x989680 ;  /* 0x009896800000a95d */ /* 0x004fea0003900000 */
[----:B------:R-:W2:Y:S02]  /*cea0*/  @!P2 SYNCS.PHASECHK.TRANS64 P2, [R19+URZ+0x1b000], R14 ;  /* 0x01b0000e1300a5a7 */ /* 0x000ea4000804007f */
[----:B--2---:R-:W-:Y:S05]  /*ceb0*/  @!P2 BRA `(.L_x_25) ;  /* 0xfffffffc00f0a947 */ /* 0x004fea000383ffff */
[----:B------:R-:W-:Y:S05]  /*cec0*/  BRA `(.L_x_82) ;  /* 0xffffff7c00007947 */ /* 0x000fea000383ffff */
.L_x_28:
[----:B-1----:R1:W2:Y:S02]  /*ced0*/  SYNCS.PHASECHK.TRANS64.TRYWAIT P3, [R14+URZ+0x1b020], R19 ;  /* 0x01b020130e0075a7 */ /* 0x0022a4000806017f */
[----:B--2---:R-:W-:Y:S05]  /*cee0*/  @!P3 NANOSLEEP.SYNCS 0x989680 ;  /* 0x009896800000b95d */ /* 0x004fea0003900000 */
[----:B------:R-:W2:Y:S02]  /*cef0*/  @!P3 SYNCS.PHASECHK.TRANS64 P3, [R14+URZ+0x1b020], R19 ;  /* 0x01b020130e00b5a7 */ /* 0x000ea4000806007f */
[----:B--2---:R-:W-:Y:S05]  /*cf00*/  @!P3 BRA `(.L_x_28) ;  /* 0xfffffffc00f0b947 */ /* 0x004fea000383ffff */
[----:B------:R-:W-:Y:S05]  /*cf10*/  BRA `(.L_x_83) ;  /* 0xffffff7c00907947 */ /* 0x000fea000383ffff */
.L_x_30:
[----:B-1----:R1:W2:Y:S02]  /*cf20*/  SYNCS.PHASECHK.TRANS64.TRYWAIT P4, [R139+URZ+0x1b000], R22 ;  /* 0x01b000168b0075a7 */ /* 0x0022a4000808017f */
[----:B--2---:R-:W-:Y:S05]  /*cf30*/  @!P4 NANOSLEEP.SYNCS 0x989680 ;  /* 0x009896800000c95d */ /* 0x004fea0003900000 */
[----:B------:R-:W2:Y:S02]  /*cf40*/  @!P4 SYNCS.PHASECHK.TRANS64 P4, [R139+URZ+0x1b000], R22 ;  /* 0x01b000168b00c5a7 */ /* 0x000ea4000808007f */
[----:B--2---:R-:W-:Y:S05]  /*cf50*/  @!P4 BRA `(.L_x_30) ;  /* 0xfffffffc00f0c947 */ /* 0x004fea000383ffff */
[----:B------:R-:W-:Y:S05]  /*cf60*/  BRA `(.L_x_84) ;  /* 0xffffff8400b87947 */ /* 0x000fea000383ffff */
.L_x_34:
[----:B-1----:R1:W2:Y:S02]  /*cf70*/  SYNCS.PHASECHK.TRANS64.TRYWAIT P2, [R14+URZ+0x1b020], R21 ;  /* 0x01b020150e0075a7 */ /* 0x0022a4000804017f */
[----:B--2---:R-:W-:Y:S05]  /*cf80*/  @!P2 NANOSLEEP.SYNCS 0x989680 ;  /* 0x009896800000a95d */ /* 0x004fea0003900000 */
[----:B------:R-:W2:Y:S02]  /*cf90*/  @!P2 SYNCS.PHASECHK.TRANS64 P2, [R14+URZ+0x1b020], R21 ;  /* 0x01b020150e00a5a7 */ /* 0x000ea4000804007f */
[----:B--2---:R-:W-:Y:S05]  /*cfa0*/  @!P2 BRA `(.L_x_34) ;  /* 0xfffffffc00f0a947 */ /* 0x004fea000383ffff */
[----:B------:R-:W-:Y:S05]  /*cfb0*/  BRA `(.L_x_85) ;  /* 0xffffffa400fc7947 */ /* 0x000fea000383ffff */
.L_x_38:
[----:B--2---:R2:W3:Y:S02]  /*cfc0*/  SYNCS.PHASECHK.TRANS64.TRYWAIT P1, [R19+URZ+0x1b000], R18 ;  /* 0x01b00012130075a7 */ /* 0x0044e4000802017f */
[----:B---3--:R-:W-:Y:S05]  /*cfd0*/  @!P1 NANOSLEEP.SYNCS 0x989680 ;  /* 0x009896800000995d */ /* 0x008fea0003900000 */
[----:B------:R-:W3:Y:S02]  /*cfe0*/  @!P1 SYNCS.PHASECHK.TRANS64 P1, [R19+URZ+0x1b000], R18 ;  /* 0x01b00012130095a7 */ /* 0x000ee4000802007f */
[----:B---3--:R-:W-:Y:S05]  /*cff0*/  @!P1 BRA `(.L_x_38) ;  /* 0xfffffffc00f09947 */ /* 0x008fea000383ffff */
[----:B------:R-:W-:Y:S05]  /*d000*/  BRA `(.L_x_86) ;  /* 0xffffffa800d07947 */ /* 0x000fea000383ffff */
.L_x_41:
[----:B-1----:R1:W2:Y:S02]  /*d010*/  SYNCS.PHASECHK.TRANS64.TRYWAIT P2, [R18+URZ+0x1b020], R19 ;  /* 0x01b02013120075a7 */ /* 0x0022a4000804017f */
[----:B--2---:R-:W-:Y:S05]  /*d020*/  @!P2 NANOSLEEP.SYNCS 0x989680 ;  /* 0x009896800000a95d */ /* 0x004fea0003900000 */
[----:B------:R-:W2:Y:S02]  /*d030*/  @!P2 SYNCS.PHASECHK.TRANS64 P2, [R18+URZ+0x1b020], R19 ;  /* 0x01b020131200a5a7 */ /* 0x000ea4000804007f */
[----:B--2---:R-:W-:Y:S05]  /*d040*/  @!P2 BRA `(.L_x_41) ;  /* 0xfffffffc00f0a947 */ /* 0x004fea000383ffff */
[----:B------:R-:W-:Y:S05]  /*d050*/  BRA `(.L_x_87) ;  /* 0xffffffac00907947 */ /* 0x000fea000383ffff */
.L_x_44:
[----:B----4-:R4:W1:Y:S02]  /*d060*/  SYNCS.PHASECHK.TRANS64.TRYWAIT P6, [R142+URZ+0x1b000], R139 ;  /* 0x01b0008b8e0075a7 */ /* 0x01086400080c017f */
[----:B-1----:R-:W-:Y:S05]  /*d070*/  @!P6 NANOSLEEP.SYNCS 0x989680 ;  /* 0x009896800000e95d */ /* 0x002fea0003900000 */
[----:B------:R-:W1:Y:S02]  /*d080*/  @!P6 SYNCS.PHASECHK.TRANS64 P6, [R142+URZ+0x1b000], R139 ;  /* 0x01b0008b8e00e5a7 */ /* 0x000e6400080c007f */
[----:B-1----:R-:W-:Y:S05]  /*d090*/  @!P6 BRA `(.L_x_44) ;  /* 0xfffffffc00f0e947 */ /* 0x002fea000383ffff */
[----:B------:R-:W-:Y:S05]  /*d0a0*/  BRA `(.L_x_88) ;  /* 0xffffffbc00d07947 */ /* 0x000fea000383ffff */
.L_x_48:
[----:B-1----:R1:W2:Y:S02]  /*d0b0*/  SYNCS.PHASECHK.TRANS64.TRYWAIT P1, [R6+URZ+0x1b020], R21 ;  /* 0x01b02015060075a7 */ /* 0x0022a4000802017f */
[----:B--2---:R-:W-:Y:S05]  /*d0c0*/  @!P1 NANOSLEEP.SYNCS 0x989680 ;  /* 0x009896800000995d */ /* 0x004fea0003900000 */
[----:B------:R-:W2:Y:S02]  /*d0d0*/  @!P1 SYNCS.PHASECHK.TRANS64 P1, [R6+URZ+0x1b020], R21 ;  /* 0x01b02015060095a7 */ /* 0x000ea4000802007f */
[----:B--2---:R-:W-:Y:S05]  /*d0e0*/  @!P1 BRA `(.L_x_48) ;  /* 0xfffffffc00f09947 */ /* 0x004fea000383ffff */
[----:B------:R-:W-:Y:S05]  /*d0f0*/  BRA `(.L_x_89) ;  /* 0xffffffe000187947 */ /* 0x000fea000383ffff */
        .weak           $__internal_0_$__cuda_sm20_rcp_rn_f32_slowpath
        .type           $__internal_0_$__cuda_sm20_rcp_rn_f32_slowpath,@function
        .size           $__internal_0_$__cuda_sm20_rcp_rn_f32_slowpath,(.L_x_95 - $__internal_0_$__cuda_sm20_rcp_rn_f32_slowpath)
$__internal_0_$__cuda_sm20_rcp_rn_f32_slowpath:
[----:B------:R-:W-:Y:S01]  /*d100*/  IMAD.SHL.U32 R0, R3, 0x2, RZ ;  /* 0x0000000203007824 */ /* 0x000fe200078e00ff */
[----:B------:R-:W-:Y:S04]  /*d110*/  BSSY B2, `(.L_x_90) ;  /* 0x0000030000027945 */ /* 0x000fe80003800000 */
[----:B------:R-:W-:-:S04]  /*d120*/  SHF.R.U32.HI R13, RZ, 0x18, R0 ;  /* 0x00000018ff0d7819 */ /* 0x000fc80000011600 */
[----:B------:R-:W-:-:S13]  /*d130*/  ISETP.NE.U32.AND P0, PT, R13, RZ, PT ;  /* 0x000000ff0d00720c */ /* 0x000fda0003f05070 */
[----:B------:R-:W-:Y:S05]  /*d140*/  @P0 BRA `(.L_x_91) ;  /* 0x0000000000280947 */ /* 0x000fea0003800000 */
[----:B------:R-:W-:-:S04]  /*d150*/  SHF.L.U32 R0, R3, 0x1, RZ ;  /* 0x0000000103007819 */ /* 0x000fc800000006ff */
[----:B------:R-:W-:-:S13]  /*d160*/  ISETP.NE.AND P0, PT, R0, RZ, PT ;  /* 0x000000ff0000720c */ /* 0x000fda0003f05270 */
[----:B------:R-:W-:Y:S01]  /*d170*/  @P0 FFMA R5, R3, 1.84467440737095516160e+19, RZ ;  /* 0x5f80000003050823 */ /* 0x000fe200000000ff */
[----:B------:R-:W-:Y:S08]  /*d180*/  @!P0 MUFU.RCP R4, R3 ;  /* 0x0000000300048308 */ /* 0x000ff00000001000 */
[----:B------:R-:W1:Y:S02]  /*d190*/  @P0 MUFU.RCP R0, R5 ;  /* 0x0000000500000308 */ /* 0x000e640000001000 */
[----:B-1----:R-:W-:-:S04]  /*d1a0*/  @P0 FFMA R10, R5, R0, -1 ;  /* 0xbf800000050a0423 */ /* 0x002fc80000000000 */
[----:B------:R-:W-:-:S04]  /*d1b0*/  @P0 FADD.FTZ R11, -R10, -RZ ;  /* 0x800000ff0a0b0221 */ /* 0x000fc80000010100 */
[----:B------:R-:W-:-:S04]  /*d1c0*/  @P0 FFMA R0, R0, R11, R0 ;  /* 0x0000000b00000223 */ /* 0x000fc80000000000 */
[----:B------:R-:W-:Y:S01]  /*d1d0*/  @P0 FFMA R4, R0, 1.84467440737095516160e+19, RZ ;  /* 0x5f80000000040823 */ /* 0x000fe200000000ff */
[----:B------:R-:W-:Y:S06]  /*d1e0*/  BRA `(.L_x_92) ;  /* 0x0000000000887947 */ /* 0x000fec0003800000 */
.L_x_91:
[----:B------:R-:W-:-:S04]  /*d1f0*/  IADD3 R20, R13, -0xfd, RZ ;  /* 0xffffff030d147810 */ /* 0x000fc80007ffe0ff */
[----:B------:R-:W-:-:S13]  /*d200*/  ISETP.GT.U32.AND P0, PT, R20, 0x1, PT ;  /* 0x000000011400780c */ /* 0x000fda0003f04070 */
[----:B------:R-:W-:Y:S05]  /*d210*/  @P0 BRA `(.L_x_93) ;  /* 0x0000000000780947 */ /* 0x000fea0003800000 */
[----:B------:R-:W-:Y:S01]  /*d220*/  LOP3.LUT R0, R3, 0x7fffff, RZ, 0xc0, !PT ;  /* 0x007fffff03007812 */ /* 0x000fe200078ec0ff */
[----:B------:R-:W-:-:S03]  /*d230*/  IMAD.MOV.U32 R11, RZ, RZ, 0x3 ;  /* 0x00000003ff0b7424 */ /* 0x000fc600078e00ff */
[----:B------:R-:W-:Y:S02]  /*d240*/  LOP3.LUT R0, R0, 0x3f800000, RZ, 0xfc, !PT ;  /* 0x3f80000000007812 */ /* 0x000fe400078efcff */
[----:B------:R-:W-:Y:S02]  /*d250*/  SHF.L.U32 R11, R11, R20, RZ ;  /* 0x000000140b0b7219 */ /* 0x000fe400000006ff */
[----:B------:R-:W1:Y:S02]  /*d260*/  MUFU.RCP R5, R0 ;  /* 0x0000000000057308 */ /* 0x000e640000001000 */
[----:B-1----:R-:W-:-:S04]  /*d270*/  FFMA R4, R0, R5, -1 ;  /* 0xbf80000000047423 */ /* 0x002fc80000000005 */
[----:B------:R-:W-:-:S04]  /*d280*/  FADD.FTZ R4, -R4, -RZ ;  /* 0x800000ff04047221 */ /* 0x000fc80000010100 */
[CCC-:B------:R-:W-:Y:S01]  /*d290*/  FFMA.RM R10, R5.reuse, R4.reuse, R5.reuse ;  /* 0x00000004050a7223 */ /* 0x1c0fe20000004005 */
[----:B------:R-:W-:-:S04]  /*d2a0*/  FFMA.RP R5, R5, R4, R5 ;  /* 0x0000000405057223 */ /* 0x000fc80000008005 */
[C---:B------:R-:W-:Y:S02]  /*d2b0*/  LOP3.LUT R4, R10.reuse, 0x7fffff, RZ, 0xc0, !PT ;  /* 0x007fffff0a047812 */ /* 0x040fe400078ec0ff */
[----:B------:R-:W-:Y:S02]  /*d2c0*/  FSETP.NEU.FTZ.AND P0, PT, R10, R5, PT ;  /* 0x000000050a00720b */ /* 0x000fe40003f1d000 */
[----:B------:R-:W-:Y:S02]  /*d2d0*/  LOP3.LUT R4, R4, 0x800000, RZ, 0xfc, !PT ;  /* 0x0080000004047812 */ /* 0x000fe400078efcff */
[----:B------:R-:W-:Y:S02]  /*d2e0*/  SEL R5, RZ, 0xffffffff, !P0 ;  /* 0xffffffffff057807 */ /* 0x000fe40004000000 */
[----:B------:R-:W-:Y:S02]  /*d2f0*/  LOP3.LUT R11, R11, R4, RZ, 0xc0, !PT ;  /* 0x000000040b0b7212 */ /* 0x000fe400078ec0ff */
[----:B------:R-:W-:-:S02]  /*d300*/  IADD3 R5, -R5, RZ, RZ ;  /* 0x000000ff05057210 */ /* 0x000fc40007ffe1ff */
[-C--:B------:R-:W-:Y:S02]  /*d310*/  SHF.R.U32.HI R11, RZ, R20.reuse, R11 ;  /* 0x00000014ff0b7219 */ /* 0x080fe4000001160b */
[--C-:B------:R-:W-:Y:S01]  /*d320*/  LOP3.LUT P1, RZ, R5, R20, R4.reuse, 0xf8, !PT ;  /* 0x0000001405ff7212 */ /* 0x100fe2000782f804 */
[----:B------:R-:W-:Y:S01]  /*d330*/  VIADD R5, R13, 0xffffff04 ;  /* 0xffffff040d057836 */ /* 0x000fe20000000000 */
[C---:B------:R-:W-:Y:S02]  /*d340*/  LOP3.LUT P0, RZ, R11.reuse, 0x1, RZ, 0xc0, !PT ;  /* 0x000000010bff7812 */ /* 0x040fe4000780c0ff */
[----:B------:R-:W-:Y:S02]  /*d350*/  LOP3.LUT P2, RZ, R11, 0x2, RZ, 0xc0, !PT ;  /* 0x000000020bff7812 */ /* 0x000fe4000784c0ff */
[----:B------:R-:W-:Y:S02]  /*d360*/  SHF.R.U32.HI R4, RZ, R5, R4 ;  /* 0x00000005ff047219 */ /* 0x000fe40000011604 */
[----:B------:R-:W-:-:S02]  /*d370*/  PLOP3.LUT P0, PT, P0, P1, P2, 0xe0, 0x0 ;  /* 0x000000000000781c */ /* 0x000fc40000703c20 */
[----:B------:R-:W-:Y:S02]  /*d380*/  LOP3.LUT P1, RZ, R3, 0x7fffff, RZ, 0xc0, !PT ;  /* 0x007fffff03ff7812 */ /* 0x000fe4000782c0ff */
[----:B------:R-:W-:-:S04]  /*d390*/  SEL R0, RZ, 0x1, !P0 ;  /* 0x00000001ff007807 */ /* 0x000fc80004000000 */
[----:B------:R-:W-:-:S04]  /*d3a0*/  IADD3 R0, -R0, RZ, RZ ;  /* 0x000000ff00007210 */ /* 0x000fc80007ffe1ff */
[----:B------:R-:W-:-:S13]  /*d3b0*/  ISETP.GE.AND P0, PT, R0, RZ, PT ;  /* 0x000000ff0000720c */ /* 0x000fda0003f06270 */
[----:B------:R-:W-:-:S04]  /*d3c0*/  @!P0 IADD3 R4, R4, 0x1, RZ ;  /* 0x0000000104048810 */ /* 0x000fc80007ffe0ff */
[----:B------:R-:W-:-:S04]  /*d3d0*/  @!P1 SHF.L.U32 R4, R4, 0x1, RZ ;  /* 0x0000000104049819 */ /* 0x000fc800000006ff */
[----:B------:R-:W-:Y:S01]  /*d3e0*/  LOP3.LUT R4, R4, 0x80000000, R3, 0xf8, !PT ;  /* 0x8000000004047812 */ /* 0x000fe200078ef803 */
[----:B------:R-:W-:Y:S06]  /*d3f0*/  BRA `(.L_x_92) ;  /* 0x0000000000047947 */ /* 0x000fec0003800000 */
.L_x_93:
[----:B------:R1:W2:Y:S02]  /*d400*/  MUFU.RCP R4, R3 ;  /* 0x0000000300047308 */ /* 0x0002a40000001000 */
.L_x_92:
[----:B------:R-:W-:Y:S05]  /*d410*/  BSYNC B2 ;  /* 0x0000000000027941 */ /* 0x000fea0003800000 */
.L_x_90:
[----:B--2---:R-:W-:Y:S01]  /*d420*/  IMAD.MOV.U32 R0, RZ, RZ, R4 ;  /* 0x000000ffff007224 */ /* 0x004fe200078e0004 */
[----:B------:R-:W-:Y:S02]  /*d430*/  MOV R4, R12 ;  /* 0x0000000c00047202 */ /* 0x000fe40000000f00 */
[----:B------:R-:W-:-:S04]  /*d440*/  MOV R5, 0x0 ;  /* 0x0000000000057802 */ /* 0x000fc80000000f00 */
[----:B-1----:R-:W-:Y:S05]  /*d450*/  RET.REL.NODEC R4 `(_ZN7cutlass13device_kernelINS_4fmha6kernel13FmhaKernelTmaINS1_10collective15FmhaMainloopTmaINS_10bfloat16_tEfN4cute5tupleIJNS7_1CILi64EEENS9_ILi128EEENS9_ILi96EEEEEENS4_14ResidualFusionEJEEENS4_15FmhaFwdEpilogueIS6_fNS8_IJSA_SC_SB_EEEEEJEEEEEvNT_6ParamsE) ;  /* 0xffffff2804e87950 */ /* 0x002fea0003c3ffff */
.L_x_94:
[----:B------:R-:W-:-:S00]  /*d460*/  BRA `(.L_x_94) ;  /* 0xfffffffc00fc7947 */ /* 0x000fc0000383ffff */
[----:B------:R-:W-:-:S00]  /*d470*/  NOP ;  /* 0x0000000000007918 */ /* 0x000fc00000000000 */
        /* <DEDUP_REMOVED lines=8> */
.L_x_95:


//--------------------- .nv.global.init           --------------------------
	.section	.nv.global.init,"aw",@progbits
.nv.global.init:
	.type		$str$23,@object
	.size		$str$23,($str$24 - $str$23)
$str$23:
        /*0000*/ 	.byte	0x28, 0x61, 0x64, 0x64, 0x72, 0x65, 0x73, 0x73, 0x20, 0x26, 0x20, 0x6d, 0x61, 0x73, 0x6b, 0x29
        /*0010*/ 	.byte	0x20, 0x3d, 0x3d, 0x20, 0x30, 0x00
	.type		$str$24,@object
	.size		$str$24,(__unnamed_1 - $str$24)
$str$24:
        /*0016*/ 	.byte	0x2f, 0x74, 0x6d, 0x70, 0x2f, 0x63, 0x75, 0x74, 0x6c, 0x61, 0x73, 0x73, 0x5f, 0x73, 0x77, 0x65
        /*0026*/ 	.byte	0x65, 0x70, 0x5f, 0x73, 0x72, 0x63, 0x2f, 0x69, 0x6e, 0x63, 0x6c, 0x75, 0x64, 0x65, 0x2f, 0x63
        /*0036*/ 	.byte	0x75, 0x74, 0x65, 0x2f, 0x70, 0x6f, 0x69, 0x6e, 0x74, 0x65, 0x72, 0x5f, 0x66, 0x6c, 0x61, 0x67
        /*0046*/ 	.byte	0x67, 0x65, 0x64, 0x2e, 0x68, 0x70, 0x70, 0x00
	.type		__unnamed_1,@object
	.size		__unnamed_1,(__unnamed_2 - __unnamed_1)
__unnamed_1:
        /*004e*/ 	.byte	0x61, 0x75, 0x74, 0x6f, 0x20, 0x63, 0x75, 0x74, 0x65, 0x3a, 0x3a, 0x61, 0x73, 0x5f, 0x70, 0x6f
        /* <DEDUP_REMOVED lines=27> */
        /*020e*/ 	.byte	0x32, 0x30, 0x34, 0x38, 0x3e, 0x3e, 0x3e, 0x3e, 0x3e, 0x5d, 0x00
	.type		__unnamed_2,@object
	.size		__unnamed_2,(.L_1 - __unnamed_2)
__unnamed_2:
        /* <DEDUP_REMOVED lines=29> */
.L_1:


//--------------------- .nv.shared._ZN7cutlass13device_kernelINS_4fmha6kernel13FmhaKernelTmaINS1_10collective15FmhaMainloopTmaINS_10bfloat16_tEfN4cute5tupleIJNS7_1CILi64EEENS9_ILi128EEENS9_ILi96EEEEEENS4_14ResidualFusionEJEEENS4_15FmhaFwdEpilogueIS6_fNS8_IJSA_SC_SB_EEEEEJEEEEEvNT_6ParamsE --------------------------
	.section	.nv.shared._ZN7cutlass13device_kernelINS_4fmha6kernel13FmhaKernelTmaINS1_10collective15FmhaMainloopTmaINS_10bfloat16_tEfN4cute5tupleIJNS7_1CILi64EEENS9_ILi128EEENS9_ILi96EEEEEENS4_14ResidualFusionEJEEENS4_15FmhaFwdEpilogueIS6_fNS8_IJSA_SC_SB_EEEEEJEEEEEvNT_6ParamsE,"aw",@nobits
	.sectionflags	@""
	.align	16
	.zero		1024


//--------------------- .nv.shared.reserved.0     --------------------------
	.section	.nv.shared.reserved.0,"aw",@nobits
	.weak		__nv_reservedSMEM_offset_0_alias
	.size		__nv_reservedSMEM_offset_0_alias, 0, 0
	.other		__nv_reservedSMEM_offset_0_alias,@"STO_CUDA_RESERVED_SHARED STV_DEFAULT"
__nv_reservedSMEM_offset_0_alias:
	.zero		0


//--------------------- .nv.global                --------------------------
	.section	.nv.global,"aw",@nobits
.nv.global:
	.type		_ZN39_INTERNAL_0f70dd5d_4_k_cu_bf03d16b_31024cute1_E,@object
	.size		_ZN39_INTERNAL_0f70dd5d_4_k_cu_bf03d16b_31024cute1_E,(_ZN39_INTERNAL_0f70dd5d_4_k_cu_bf03d16b_31024cuda3std3__45__cpo6cbeginE - _ZN39_INTERNAL_0f70dd5d_4_k_cu_bf03d16b_31024cute1_E)
_ZN39_INTERNAL_0f70dd5d_4_k_cu_bf03d16b_31024cute1_E:
	.zero		1
	.type		_ZN39_INTERNAL_0f70dd5d_4_k_cu_bf03d16b_31024cuda3std3__45__cpo6cbeginE,@object
	.size		_ZN39_INTERNAL_0f70dd5d_4_k_cu_bf03d16b_31024cuda3std3__45__cpo6cbeginE,(_ZN39_INTERNAL_0f70dd5d_4_k_cu_bf03d16b_31024cuda3std3__48in_placeE - _ZN39_INTERNAL_0f70dd5d_4_k_cu_bf03d16b_31024cuda3std3__45__cpo6cbeginE)
_ZN39_INTERNAL_0f70dd5d_4_k_cu_bf03d16b_31024cuda3std3__45__cpo6cbeginE:
	.zero		1
	.type		_ZN39_INTERNAL_0f70dd5d_4_k_cu_bf03d16b_31024cuda3std3__48in_placeE,@object
	.size		_ZN39_INTERNAL_0f70dd5d_4_k_cu_bf03d16b_31024cuda3std3__48in_placeE,(_ZN39_INTERNAL_0f70dd5d_4_k_cu_bf03d16b_31024cuda3std6ranges3__45__cpo9iter_moveE - _ZN39_INTERNAL_0f70dd5d_4_k_cu_bf03d16b_31024cuda3std3__48in_placeE)
_ZN39_INTERNAL_0f70dd5d_4_k_cu_bf03d16b_31024cuda3std3__48in_placeE:
	.zero		1
	.type		_ZN39_INTERNAL_0f70dd5d_4_k_cu_bf03d16b_31024cuda3std6ranges3__45__cpo9iter_moveE,@object
	.size		_ZN39_INTERNAL_0f70dd5d_4_k_cu_bf03d16b_31024cuda3std6ranges3__45__cpo9iter_moveE,(_ZN39_INTERNAL_0f70dd5d_4_k_cu_bf03d16b_31024cuda3std3__45__cpo5beginE - _ZN39_INTERNAL_0f70dd5d_4_k_cu_bf03d16b_31024cuda3std6ranges3__45__cpo9iter_moveE)
_ZN39_INTERNAL_0f70dd5d_4_k_cu_bf03d16b_31024cuda3std6ranges3__45__cpo9iter_moveE:
	.zero		1
	.type		_ZN39_INTERNAL_0f70dd5d_4_k_cu_bf03d16b_31024cuda3std3__45__cpo5beginE,@object
	.size		_ZN39_INTERNAL_0f70dd5d_4_k_cu_bf03d16b_31024cuda3std3__45__cpo5beginE,(_ZN39_INTERNAL_0f70dd5d_4_k_cu_bf03d16b_31024cuda3std3__441_GLOBAL__N__0f70dd5d_4_k_cu_bf03d16b_31026ignoreE - _ZN39_INTERNAL_0f70dd5d_4_k_cu_bf03d16b_31024cuda3std3__45__cpo5beginE)
_ZN39_INTERNAL_0f70dd5d_4_k_cu_bf03d16b_31024cuda3std3__45__cpo5beginE:
	.zero		1
	.type		_ZN39_INTERNAL_0f70dd5d_4_k_cu_bf03d16b_31024cuda3std3__441_GLOBAL__N__0f70dd5d_4_k_cu_bf03d16b_31026ignoreE,@object
	.size		_ZN39_INTERNAL_0f70dd5d_4_k_cu_bf03d16b_31024cuda3std3__441_GLOBAL__N__0f70dd5d_4_k_cu_bf03d16b_31026ignoreE,(_ZN39_INTERNAL_0f70dd5d_4_k_cu_bf03d16b_31024cute7productE - _ZN39_INTERNAL_0f70dd5d_4_k_cu_bf03d16b_31024cuda3std3__441_GLOBAL__N__0f70dd5d_4_k_cu_bf03d16b_31026ignoreE)
_ZN39_INTERNAL_0f70dd5d_4_k_cu_bf03d16b_31024cuda3std3__441_GLOBAL__N__0f70dd5d_4_k_cu_bf03d16b_31026ignoreE:
	.zero		1
	.type		_ZN39_INTERNAL_0f70dd5d_4_k_cu_bf03d16b_31024cute7productE,@object
	.size		_ZN39_INTERNAL_0f70dd5d_4_k_cu_bf03d16b_31024cute7productE,(_ZN39_INTERNAL_0f70dd5d_4_k_cu_bf03d16b_31024cuda3std3__45__cpo3endE - _ZN39_INTERNAL_0f70dd5d_4_k_cu_bf03d16b_31024cute7productE)
_ZN39_INTERNAL_0f70dd5d_4_k_cu_bf03d16b_31024cute7productE:
	.zero		1
	.type		_ZN39_INTERNAL_0f70dd5d_4_k_cu_bf03d16b_31024cuda3std3__45__cpo3endE,@object
	.size		_ZN39_INTERNAL_0f70dd5d_4_k_cu_bf03d16b_31024cuda3std3__45__cpo3endE,(_ZN39_INTERNAL_0f70dd5d_4_k_cu_bf03d16b_31024cuda3std3__419piecewise_constructE - _ZN39_INTERNAL_0f70dd5d_4_k_cu_bf03d16b_31024cuda3std3__45__cpo3endE)
_ZN39_INTERNAL_0f70dd5d_4_k_cu_bf03d16b_31024cuda3std3__45__cpo3endE:
	.zero		1
	.type		_ZN39_INTERNAL_0f70dd5d_4_k_cu_bf03d16b_31024cuda3std3__419piecewise_constructE,@object
	.size		_ZN39_INTERNAL_0f70dd5d_4_k_cu_bf03d16b_31024cuda3std3__419piecewise_constructE,(_ZN39_INTERNAL_0f70dd5d_4_k_cu_bf03d16b_31024cuda3std3__45__cpo4cendE - _ZN39_INTERNAL_0f70dd5d_4_k_cu_bf03d16b_31024cuda3std3__419piecewise_constructE)
_ZN39_INTERNAL_0f70dd5d_4_k_cu_bf03d16b_31024cuda3std3__419piecewise_constructE:
	.zero		1
	.type		_ZN39_INTERNAL_0f70dd5d_4_k_cu_bf03d16b_31024cuda3std3__45__cpo4cendE,@object
	.size		_ZN39_INTERNAL_0f70dd5d_4_k_cu_bf03d16b_31024cuda3std3__45__cpo4cendE,(_ZN39_INTERNAL_0f70dd5d_4_k_cu_bf03d16b_31024cuda3std6ranges3__45__cpo4swapE - _ZN39_INTERNAL_0f70dd5d_4_k_cu_bf03d16b_31024cuda3std3__45__cpo4cendE)
_ZN39_INTERNAL_0f70dd5d_4_k_cu_bf03d16b_31024cuda3std3__45__cpo4cendE:
	.zero		1
	.type		_ZN39_INTERNAL_0f70dd5d_4_k_cu_bf03d16b_31024cuda3std6ranges3__45__cpo4swapE,@object
	.size		_ZN39_INTERNAL_0f70dd5d_4_k_cu_bf03d16b_31024cuda3std6ranges3__45__cpo4swapE,(.L_9 - _ZN39_INTERNAL_0f70dd5d_4_k_cu_bf03d16b_31024cuda3std6ranges3__45__cpo4swapE)
_ZN39_INTERNAL_0f70dd5d_4_k_cu_bf03d16b_31024cuda3std6ranges3__45__cpo4swapE:
	.zero		1
.L_9:


//--------------------- .nv.constant0._ZN7cutlass13device_kernelINS_4fmha6kernel13FmhaKernelTmaINS1_10collective15FmhaMainloopTmaINS_10bfloat16_tEfN4cute5tupleIJNS7_1CILi64EEENS9_ILi128EEENS9_ILi96EEEEEENS4_14ResidualFusionEJEEENS4_15FmhaFwdEpilogueIS6_fNS8_IJSA_SC_SB_EEEEEJEEEEEvNT_6ParamsE --------------------------
	.section	.nv.constant0._ZN7cutlass13device_kernelINS_4fmha6kernel13FmhaKernelTmaINS1_10collective15FmhaMainloopTmaINS_10bfloat16_tEfN4cute5tupleIJNS7_1CILi64EEENS9_ILi128EEENS9_ILi96EEEEEENS4_14ResidualFusionEJEEENS4_15FmhaFwdEpilogueIS6_fNS8_IJSA_SC_SB_EEEEEJEEEEEvNT_6ParamsE,"a",@progbits
	.sectionflags	@""
	.align	4
.nv.constant0._ZN7cutlass13device_kernelINS_4fmha6kernel13FmhaKernelTmaINS1_10collective15FmhaMainloopTmaINS_10bfloat16_tEfN4cute5tupleIJNS7_1CILi64EEENS9_ILi128EEENS9_ILi96EEEEEENS4_14ResidualFusionEJEEENS4_15FmhaFwdEpilogueIS6_fNS8_IJSA_SC_SB_EEEEEJEEEEEvNT_6ParamsE:
	.zero		2688


//--------------------- SYMBOLS --------------------------

	.type		.nv.reservedSmem.offset0,@object
	.size		.nv.reservedSmem.offset0,0x4
	.type		__assertfail,@function
